//
// Generated by NVIDIA NVVM Compiler
//
// Compiler Build ID: CL-36424714
// Cuda compilation tools, release 13.0, V13.0.88
// Based on NVVM 20.0.0
//

.version 9.0
.target sm_100
.address_size 64

	// .globl	_Z13gs_dot_kernelPdiiiiS_S_

.visible .entry _Z13gs_dot_kernelPdiiiiS_S_(
	.param .u64 .ptr .align 1 _Z13gs_dot_kernelPdiiiiS_S__param_0,
	.param .u32 _Z13gs_dot_kernelPdiiiiS_S__param_1,
	.param .u32 _Z13gs_dot_kernelPdiiiiS_S__param_2,
	.param .u32 _Z13gs_dot_kernelPdiiiiS_S__param_3,
	.param .u32 _Z13gs_dot_kernelPdiiiiS_S__param_4,
	.param .u64 .ptr .align 1 _Z13gs_dot_kernelPdiiiiS_S__param_5,
	.param .u64 .ptr .align 1 _Z13gs_dot_kernelPdiiiiS_S__param_6
)
{
	.reg .pred 	%p<46>;
	.reg .b32 	%r<123>;
	.reg .b64 	%rd<119>;
	.reg .b64 	%fd<177>;

	ld.param.u64 	%rd6, [_Z13gs_dot_kernelPdiiiiS_S__param_0];
	ld.param.u32 	%r49, [_Z13gs_dot_kernelPdiiiiS_S__param_1];
	ld.param.u32 	%r52, [_Z13gs_dot_kernelPdiiiiS_S__param_2];
	ld.param.u32 	%r50, [_Z13gs_dot_kernelPdiiiiS_S__param_3];
	cvta.to.global.u64 	%rd1, %rd6;
	mov.u32 	%r53, %ctaid.y;
	mov.u32 	%r1, %ctaid.x;
	mov.u32 	%r2, %ntid.x;
	mul.lo.s32 	%r54, %r1, %r2;
	mov.u32 	%r3, %tid.x;
	mad.lo.s32 	%r120, %r54, %r50, %r3;
	mul.lo.s32 	%r55, %r49, %r53;
	cvt.s64.s32 	%rd2, %r55;
	mul.lo.s32 	%r56, %r52, %r49;
	cvt.s64.s32 	%rd3, %r56;
	setp.lt.s32 	%p1, %r50, 1;
	mov.f64 	%fd135, 0d0000000000000000;
	mov.f64 	%fd136, %fd135;
	@%p1 bra 	$L__BB0_41;
	setp.lt.u32 	%p2, %r50, 8;
	mov.f64 	%fd136, 0d0000000000000000;
	mov.f64 	%fd135, %fd136;
	@%p2 bra 	$L__BB0_20;
	mul.lo.s32 	%r57, %r1, %r50;
	add.s32 	%r58, %r57, 2;
	mad.lo.s32 	%r118, %r2, %r58, %r3;
	add.s32 	%r59, %r57, 3;
	mad.lo.s32 	%r117, %r2, %r59, %r3;
	add.s32 	%r60, %r57, 4;
	mad.lo.s32 	%r116, %r2, %r60, %r3;
	add.s32 	%r61, %r57, 5;
	mad.lo.s32 	%r115, %r2, %r61, %r3;
	add.s32 	%r62, %r57, 6;
	mad.lo.s32 	%r114, %r2, %r62, %r3;
	add.s32 	%r63, %r57, 7;
	mad.lo.s32 	%r113, %r2, %r63, %r3;
	mad.lo.s32 	%r64, %r2, %r57, %r2;
	add.s32 	%r112, %r3, %r64;
	and.b32  	%r65, %r50, 2147483640;
	neg.s32 	%r111, %r65;
	mov.f64 	%fd136, 0d0000000000000000;
$L__BB0_3:
	.pragma "nounroll";
	setp.ge.s32 	%p3, %r120, %r49;
	@%p3 bra 	$L__BB0_5;
	cvt.s64.s32 	%rd7, %r120;
	add.s64 	%rd8, %rd7, %rd2;
	shl.b64 	%rd9, %rd8, 3;
	add.s64 	%rd10, %rd1, %rd9;
	ld.global.f64 	%fd81, [%rd10];
	fma.rn.f64 	%fd135, %fd81, %fd81, %fd135;
	add.s64 	%rd11, %rd7, %rd3;
	shl.b64 	%rd12, %rd11, 3;
	add.s64 	%rd13, %rd1, %rd12;
	ld.global.f64 	%fd82, [%rd13];
	fma.rn.f64 	%fd136, %fd81, %fd82, %fd136;
$L__BB0_5:
	add.s32 	%r22, %r120, %r2;
	setp.ge.s32 	%p4, %r22, %r49;
	@%p4 bra 	$L__BB0_7;
	cvt.s64.s32 	%rd14, %r112;
	add.s64 	%rd15, %rd14, %rd2;
	shl.b64 	%rd16, %rd15, 3;
	add.s64 	%rd17, %rd1, %rd16;
	ld.global.f64 	%fd83, [%rd17];
	fma.rn.f64 	%fd135, %fd83, %fd83, %fd135;
	add.s64 	%rd18, %rd14, %rd3;
	shl.b64 	%rd19, %rd18, 3;
	add.s64 	%rd20, %rd1, %rd19;
	ld.global.f64 	%fd84, [%rd20];
	fma.rn.f64 	%fd136, %fd83, %fd84, %fd136;
$L__BB0_7:
	add.s32 	%r23, %r22, %r2;
	setp.ge.s32 	%p5, %r23, %r49;
	@%p5 bra 	$L__BB0_9;
	cvt.s64.s32 	%rd21, %r118;
	add.s64 	%rd22, %rd21, %rd2;
	shl.b64 	%rd23, %rd22, 3;
	add.s64 	%rd24, %rd1, %rd23;
	ld.global.f64 	%fd85, [%rd24];
	fma.rn.f64 	%fd135, %fd85, %fd85, %fd135;
	add.s64 	%rd25, %rd21, %rd3;
	shl.b64 	%rd26, %rd25, 3;
	add.s64 	%rd27, %rd1, %rd26;
	ld.global.f64 	%fd86, [%rd27];
	fma.rn.f64 	%fd136, %fd85, %fd86, %fd136;
$L__BB0_9:
	add.s32 	%r24, %r23, %r2;
	setp.ge.s32 	%p6, %r24, %r49;
	@%p6 bra 	$L__BB0_11;
	cvt.s64.s32 	%rd28, %r117;
	add.s64 	%rd29, %rd28, %rd2;
	shl.b64 	%rd30, %rd29, 3;
	add.s64 	%rd31, %rd1, %rd30;
	ld.global.f64 	%fd87, [%rd31];
	fma.rn.f64 	%fd135, %fd87, %fd87, %fd135;
	add.s64 	%rd32, %rd28, %rd3;
	shl.b64 	%rd33, %rd32, 3;
	add.s64 	%rd34, %rd1, %rd33;
	ld.global.f64 	%fd88, [%rd34];
	fma.rn.f64 	%fd136, %fd87, %fd88, %fd136;
$L__BB0_11:
	add.s32 	%r25, %r24, %r2;
	setp.ge.s32 	%p7, %r25, %r49;
	@%p7 bra 	$L__BB0_13;
	cvt.s64.s32 	%rd35, %r116;
	add.s64 	%rd36, %rd35, %rd2;
	shl.b64 	%rd37, %rd36, 3;
	add.s64 	%rd38, %rd1, %rd37;
	ld.global.f64 	%fd89, [%rd38];
	fma.rn.f64 	%fd135, %fd89, %fd89, %fd135;
	add.s64 	%rd39, %rd35, %rd3;
	shl.b64 	%rd40, %rd39, 3;
	add.s64 	%rd41, %rd1, %rd40;
	ld.global.f64 	%fd90, [%rd41];
	fma.rn.f64 	%fd136, %fd89, %fd90, %fd136;
$L__BB0_13:
	add.s32 	%r26, %r25, %r2;
	setp.ge.s32 	%p8, %r26, %r49;
	@%p8 bra 	$L__BB0_15;
	cvt.s64.s32 	%rd42, %r115;
	add.s64 	%rd43, %rd42, %rd2;
	shl.b64 	%rd44, %rd43, 3;
	add.s64 	%rd45, %rd1, %rd44;
	ld.global.f64 	%fd91, [%rd45];
	fma.rn.f64 	%fd135, %fd91, %fd91, %fd135;
	add.s64 	%rd46, %rd42, %rd3;
	shl.b64 	%rd47, %rd46, 3;
	add.s64 	%rd48, %rd1, %rd47;
	ld.global.f64 	%fd92, [%rd48];
	fma.rn.f64 	%fd136, %fd91, %fd92, %fd136;
$L__BB0_15:
	add.s32 	%r27, %r26, %r2;
	setp.ge.s32 	%p9, %r27, %r49;
	@%p9 bra 	$L__BB0_17;
	cvt.s64.s32 	%rd49, %r114;
	add.s64 	%rd50, %rd49, %rd2;
	shl.b64 	%rd51, %rd50, 3;
	add.s64 	%rd52, %rd1, %rd51;
	ld.global.f64 	%fd93, [%rd52];
	fma.rn.f64 	%fd135, %fd93, %fd93, %fd135;
	add.s64 	%rd53, %rd49, %rd3;
	shl.b64 	%rd54, %rd53, 3;
	add.s64 	%rd55, %rd1, %rd54;
	ld.global.f64 	%fd94, [%rd55];
	fma.rn.f64 	%fd136, %fd93, %fd94, %fd136;
$L__BB0_17:
	add.s32 	%r28, %r27, %r2;
	setp.ge.s32 	%p10, %r28, %r49;
	@%p10 bra 	$L__BB0_19;
	cvt.s64.s32 	%rd56, %r113;
	add.s64 	%rd57, %rd56, %rd2;
	shl.b64 	%rd58, %rd57, 3;
	add.s64 	%rd59, %rd1, %rd58;
	ld.global.f64 	%fd95, [%rd59];
	fma.rn.f64 	%fd135, %fd95, %fd95, %fd135;
	add.s64 	%rd60, %rd56, %rd3;
	shl.b64 	%rd61, %rd60, 3;
	add.s64 	%rd62, %rd1, %rd61;
	ld.global.f64 	%fd96, [%rd62];
	fma.rn.f64 	%fd136, %fd95, %fd96, %fd136;
$L__BB0_19:
	add.s32 	%r120, %r28, %r2;
	shl.b32 	%r66, %r2, 3;
	add.s32 	%r118, %r118, %r66;
	add.s32 	%r117, %r117, %r66;
	add.s32 	%r116, %r116, %r66;
	add.s32 	%r115, %r115, %r66;
	add.s32 	%r114, %r114, %r66;
	add.s32 	%r113, %r113, %r66;
	add.s32 	%r112, %r112, %r66;
	add.s32 	%r111, %r111, 8;
	setp.ne.s32 	%p11, %r111, 0;
	@%p11 bra 	$L__BB0_3;
$L__BB0_20:
	and.b32  	%r39, %r50, 7;
	setp.eq.s32 	%p12, %r39, 0;
	@%p12 bra 	$L__BB0_41;
	and.b32  	%r40, %r50, 3;
	setp.lt.u32 	%p13, %r39, 4;
	@%p13 bra 	$L__BB0_31;
	setp.ge.s32 	%p14, %r120, %r49;
	@%p14 bra 	$L__BB0_24;
	cvt.s64.s32 	%rd63, %r120;
	add.s64 	%rd64, %rd63, %rd2;
	shl.b64 	%rd65, %rd64, 3;
	add.s64 	%rd66, %rd1, %rd65;
	ld.global.f64 	%fd98, [%rd66];
	fma.rn.f64 	%fd135, %fd98, %fd98, %fd135;
	add.s64 	%rd67, %rd63, %rd3;
	shl.b64 	%rd68, %rd67, 3;
	add.s64 	%rd69, %rd1, %rd68;
	ld.global.f64 	%fd99, [%rd69];
	fma.rn.f64 	%fd136, %fd98, %fd99, %fd136;
$L__BB0_24:
	add.s32 	%r41, %r120, %r2;
	setp.ge.s32 	%p15, %r41, %r49;
	@%p15 bra 	$L__BB0_26;
	cvt.s64.s32 	%rd70, %r41;
	add.s64 	%rd71, %rd70, %rd2;
	shl.b64 	%rd72, %rd71, 3;
	add.s64 	%rd73, %rd1, %rd72;
	ld.global.f64 	%fd100, [%rd73];
	fma.rn.f64 	%fd135, %fd100, %fd100, %fd135;
	add.s64 	%rd74, %rd70, %rd3;
	shl.b64 	%rd75, %rd74, 3;
	add.s64 	%rd76, %rd1, %rd75;
	ld.global.f64 	%fd101, [%rd76];
	fma.rn.f64 	%fd136, %fd100, %fd101, %fd136;
$L__BB0_26:
	add.s32 	%r42, %r41, %r2;
	setp.ge.s32 	%p16, %r42, %r49;
	@%p16 bra 	$L__BB0_28;
	cvt.s64.s32 	%rd77, %r42;
	add.s64 	%rd78, %rd77, %rd2;
	shl.b64 	%rd79, %rd78, 3;
	add.s64 	%rd80, %rd1, %rd79;
	ld.global.f64 	%fd102, [%rd80];
	fma.rn.f64 	%fd135, %fd102, %fd102, %fd135;
	add.s64 	%rd81, %rd77, %rd3;
	shl.b64 	%rd82, %rd81, 3;
	add.s64 	%rd83, %rd1, %rd82;
	ld.global.f64 	%fd103, [%rd83];
	fma.rn.f64 	%fd136, %fd102, %fd103, %fd136;
$L__BB0_28:
	add.s32 	%r43, %r42, %r2;
	setp.ge.s32 	%p17, %r43, %r49;
	@%p17 bra 	$L__BB0_30;
	cvt.s64.s32 	%rd84, %r43;
	add.s64 	%rd85, %rd84, %rd2;
	shl.b64 	%rd86, %rd85, 3;
	add.s64 	%rd87, %rd1, %rd86;
	ld.global.f64 	%fd104, [%rd87];
	fma.rn.f64 	%fd135, %fd104, %fd104, %fd135;
	add.s64 	%rd88, %rd84, %rd3;
	shl.b64 	%rd89, %rd88, 3;
	add.s64 	%rd90, %rd1, %rd89;
	ld.global.f64 	%fd105, [%rd90];
	fma.rn.f64 	%fd136, %fd104, %fd105, %fd136;
$L__BB0_30:
	add.s32 	%r120, %r43, %r2;
$L__BB0_31:
	setp.eq.s32 	%p18, %r40, 0;
	@%p18 bra 	$L__BB0_41;
	setp.eq.s32 	%p19, %r40, 1;
	@%p19 bra 	$L__BB0_38;
	setp.ge.s32 	%p20, %r120, %r49;
	@%p20 bra 	$L__BB0_35;
	cvt.s64.s32 	%rd91, %r120;
	add.s64 	%rd92, %rd91, %rd2;
	shl.b64 	%rd93, %rd92, 3;
	add.s64 	%rd94, %rd1, %rd93;
	ld.global.f64 	%fd107, [%rd94];
	fma.rn.f64 	%fd135, %fd107, %fd107, %fd135;
	add.s64 	%rd95, %rd91, %rd3;
	shl.b64 	%rd96, %rd95, 3;
	add.s64 	%rd97, %rd1, %rd96;
	ld.global.f64 	%fd108, [%rd97];
	fma.rn.f64 	%fd136, %fd107, %fd108, %fd136;
$L__BB0_35:
	add.s32 	%r46, %r120, %r2;
	setp.ge.s32 	%p21, %r46, %r49;
	@%p21 bra 	$L__BB0_37;
	cvt.s64.s32 	%rd98, %r46;
	add.s64 	%rd99, %rd98, %rd2;
	shl.b64 	%rd100, %rd99, 3;
	add.s64 	%rd101, %rd1, %rd100;
	ld.global.f64 	%fd109, [%rd101];
	fma.rn.f64 	%fd135, %fd109, %fd109, %fd135;
	add.s64 	%rd102, %rd98, %rd3;
	shl.b64 	%rd103, %rd102, 3;
	add.s64 	%rd104, %rd1, %rd103;
	ld.global.f64 	%fd110, [%rd104];
	fma.rn.f64 	%fd136, %fd109, %fd110, %fd136;
$L__BB0_37:
	add.s32 	%r120, %r46, %r2;
$L__BB0_38:
	and.b32  	%r67, %r50, 1;
	setp.eq.b32 	%p22, %r67, 1;
	not.pred 	%p23, %p22;
	@%p23 bra 	$L__BB0_41;
	setp.ge.s32 	%p24, %r120, %r49;
	@%p24 bra 	$L__BB0_41;
	cvt.s64.s32 	%rd105, %r120;
	add.s64 	%rd106, %rd105, %rd2;
	shl.b64 	%rd107, %rd106, 3;
	add.s64 	%rd108, %rd1, %rd107;
	ld.global.f64 	%fd111, [%rd108];
	fma.rn.f64 	%fd135, %fd111, %fd111, %fd135;
	add.s64 	%rd109, %rd105, %rd3;
	shl.b64 	%rd110, %rd109, 3;
	add.s64 	%rd111, %rd1, %rd110;
	ld.global.f64 	%fd112, [%rd111];
	fma.rn.f64 	%fd136, %fd111, %fd112, %fd136;
$L__BB0_41:
	// begin inline asm
	mov.b64 {%r68,%r69}, %fd135;
	// end inline asm
	shfl.sync.down.b32	%r71|%p25, %r69, 16, 31, -1;
	shfl.sync.down.b32	%r70|%p26, %r68, 16, 31, -1;
	// begin inline asm
	mov.b64 %fd114, {%r70,%r71};
	// end inline asm
	add.f64 	%fd115, %fd135, %fd114;
	// begin inline asm
	mov.b64 {%r72,%r73}, %fd115;
	// end inline asm
	shfl.sync.down.b32	%r75|%p27, %r73, 8, 31, -65536;
	shfl.sync.down.b32	%r74|%p28, %r72, 8, 31, -65536;
	// begin inline asm
	mov.b64 %fd116, {%r74,%r75};
	// end inline asm
	add.f64 	%fd117, %fd115, %fd116;
	// begin inline asm
	mov.b64 {%r76,%r77}, %fd117;
	// end inline asm
	shfl.sync.down.b32	%r79|%p29, %r77, 4, 31, -16777216;
	shfl.sync.down.b32	%r78|%p30, %r76, 4, 31, -16777216;
	// begin inline asm
	mov.b64 %fd118, {%r78,%r79};
	// end inline asm
	add.f64 	%fd119, %fd117, %fd118;
	// begin inline asm
	mov.b64 {%r80,%r81}, %fd119;
	// end inline asm
	shfl.sync.down.b32	%r83|%p31, %r81, 2, 31, -268435456;
	shfl.sync.down.b32	%r82|%p32, %r80, 2, 31, -268435456;
	// begin inline asm
	mov.b64 %fd120, {%r82,%r83};
	// end inline asm
	add.f64 	%fd121, %fd119, %fd120;
	// begin inline asm
	mov.b64 {%r84,%r85}, %fd121;
	// end inline asm
	shfl.sync.down.b32	%r87|%p33, %r85, 1, 31, -1073741824;
	shfl.sync.down.b32	%r86|%p34, %r84, 1, 31, -1073741824;
	// begin inline asm
	mov.b64 %fd122, {%r86,%r87};
	// end inline asm
	add.f64 	%fd75, %fd121, %fd122;
	// begin inline asm
	mov.b64 {%r88,%r89}, %fd136;
	// end inline asm
	shfl.sync.down.b32	%r91|%p35, %r89, 16, 31, -1;
	shfl.sync.down.b32	%r90|%p36, %r88, 16, 31, -1;
	// begin inline asm
	mov.b64 %fd124, {%r90,%r91};
	// end inline asm
	add.f64 	%fd125, %fd136, %fd124;
	// begin inline asm
	mov.b64 {%r92,%r93}, %fd125;
	// end inline asm
	shfl.sync.down.b32	%r95|%p37, %r93, 8, 31, -65536;
	shfl.sync.down.b32	%r94|%p38, %r92, 8, 31, -65536;
	// begin inline asm
	mov.b64 %fd126, {%r94,%r95};
	// end inline asm
	add.f64 	%fd127, %fd125, %fd126;
	// begin inline asm
	mov.b64 {%r96,%r97}, %fd127;
	// end inline asm
	shfl.sync.down.b32	%r99|%p39, %r97, 4, 31, -16777216;
	shfl.sync.down.b32	%r98|%p40, %r96, 4, 31, -16777216;
	// begin inline asm
	mov.b64 %fd128, {%r98,%r99};
	// end inline asm
	add.f64 	%fd129, %fd127, %fd128;
	// begin inline asm
	mov.b64 {%r100,%r101}, %fd129;
	// end inline asm
	shfl.sync.down.b32	%r103|%p41, %r101, 2, 31, -268435456;
	shfl.sync.down.b32	%r102|%p42, %r100, 2, 31, -268435456;
	// begin inline asm
	mov.b64 %fd130, {%r102,%r103};
	// end inline asm
	add.f64 	%fd131, %fd129, %fd130;
	// begin inline asm
	mov.b64 {%r104,%r105}, %fd131;
	// end inline asm
	shfl.sync.down.b32	%r107|%p43, %r105, 1, 31, -1073741824;
	shfl.sync.down.b32	%r106|%p44, %r104, 1, 31, -1073741824;
	// begin inline asm
	mov.b64 %fd132, {%r106,%r107};
	// end inline asm
	add.f64 	%fd76, %fd131, %fd132;
	setp.ne.s32 	%p45, %r3, 0;
	@%p45 bra 	$L__BB0_43;
	ld.param.u64 	%rd118, [_Z13gs_dot_kernelPdiiiiS_S__param_6];
	ld.param.u64 	%rd117, [_Z13gs_dot_kernelPdiiiiS_S__param_5];
	ld.param.u32 	%r110, [_Z13gs_dot_kernelPdiiiiS_S__param_4];
	mov.u32 	%r108, %ctaid.y;
	mad.lo.s32 	%r109, %r110, %r108, %r1;
	cvta.to.global.u64 	%rd112, %rd117;
	mul.wide.s32 	%rd113, %r109, 8;
	add.s64 	%rd114, %rd112, %rd113;
	st.global.f64 	[%rd114], %fd75;
	cvta.to.global.u64 	%rd115, %rd118;
	add.s64 	%rd116, %rd115, %rd113;
	st.global.f64 	[%rd116], %fd76;
$L__BB0_43:
	ret;

}
	// .globl	_Z20gs_dot_reduce_kerneliPdS_S_
.visible .entry _Z20gs_dot_reduce_kerneliPdS_S_(
	.param .u32 _Z20gs_dot_reduce_kerneliPdS_S__param_0,
	.param .u64 .ptr .align 1 _Z20gs_dot_reduce_kerneliPdS_S__param_1,
	.param .u64 .ptr .align 1 _Z20gs_dot_reduce_kerneliPdS_S__param_2,
	.param .u64 .ptr .align 1 _Z20gs_dot_reduce_kerneliPdS_S__param_3
)
{
	.reg .pred 	%p<47>;
	.reg .b32 	%r<113>;
	.reg .b64 	%rd<57>;
	.reg .b64 	%fd<179>;

	ld.param.u32 	%r53, [_Z20gs_dot_reduce_kerneliPdS_S__param_0];
	ld.param.u64 	%rd4, [_Z20gs_dot_reduce_kerneliPdS_S__param_1];
	ld.param.u64 	%rd5, [_Z20gs_dot_reduce_kerneliPdS_S__param_2];
	ld.param.u64 	%rd6, [_Z20gs_dot_reduce_kerneliPdS_S__param_3];
	cvta.to.global.u64 	%rd1, %rd5;
	cvta.to.global.u64 	%rd2, %rd4;
	cvta.to.global.u64 	%rd3, %rd6;
	mov.u32 	%r1, %ctaid.x;
	mov.u32 	%r2, %ntid.x;
	add.s32 	%r54, %r2, %r53;
	add.s32 	%r55, %r54, -1;
	div.u32 	%r3, %r55, %r2;
	mul.lo.s32 	%r4, %r53, %r1;
	mov.u32 	%r5, %tid.x;
	add.s32 	%r110, %r4, %r5;
	add.s32 	%r7, %r4, %r53;
	setp.lt.s32 	%p1, %r3, 1;
	mov.f64 	%fd137, 0d0000000000000000;
	mov.f64 	%fd138, %fd137;
	@%p1 bra 	$L__BB1_41;
	and.b32  	%r8, %r3, 7;
	setp.lt.u32 	%p2, %r3, 8;
	mov.f64 	%fd138, 0d0000000000000000;
	mov.f64 	%fd137, %fd138;
	@%p2 bra 	$L__BB1_20;
	shl.b32 	%r56, %r2, 1;
	add.s32 	%r108, %r110, %r56;
	shl.b32 	%r10, %r2, 3;
	mad.lo.s32 	%r107, %r2, 3, %r110;
	shl.b32 	%r57, %r2, 2;
	add.s32 	%r106, %r110, %r57;
	mad.lo.s32 	%r105, %r2, 5, %r110;
	mad.lo.s32 	%r104, %r2, 6, %r110;
	mad.lo.s32 	%r103, %r2, 7, %r110;
	add.s32 	%r58, %r5, %r2;
	add.s32 	%r102, %r58, %r4;
	and.b32  	%r59, %r3, 2147483640;
	neg.s32 	%r101, %r59;
	mov.f64 	%fd138, 0d0000000000000000;
$L__BB1_3:
	.pragma "nounroll";
	setp.ge.s32 	%p3, %r110, %r7;
	@%p3 bra 	$L__BB1_5;
	mul.wide.s32 	%rd7, %r110, 8;
	add.s64 	%rd8, %rd2, %rd7;
	ld.global.f64 	%fd81, [%rd8];
	add.f64 	%fd137, %fd137, %fd81;
	add.s64 	%rd9, %rd1, %rd7;
	ld.global.f64 	%fd82, [%rd9];
	add.f64 	%fd138, %fd138, %fd82;
$L__BB1_5:
	add.s32 	%r27, %r110, %r2;
	setp.ge.s32 	%p4, %r27, %r7;
	@%p4 bra 	$L__BB1_7;
	mul.wide.s32 	%rd10, %r102, 8;
	add.s64 	%rd11, %rd2, %rd10;
	ld.global.f64 	%fd83, [%rd11];
	add.f64 	%fd137, %fd137, %fd83;
	add.s64 	%rd12, %rd1, %rd10;
	ld.global.f64 	%fd84, [%rd12];
	add.f64 	%fd138, %fd138, %fd84;
$L__BB1_7:
	add.s32 	%r28, %r27, %r2;
	setp.ge.s32 	%p5, %r28, %r7;
	@%p5 bra 	$L__BB1_9;
	mul.wide.s32 	%rd13, %r108, 8;
	add.s64 	%rd14, %rd2, %rd13;
	ld.global.f64 	%fd85, [%rd14];
	add.f64 	%fd137, %fd137, %fd85;
	add.s64 	%rd15, %rd1, %rd13;
	ld.global.f64 	%fd86, [%rd15];
	add.f64 	%fd138, %fd138, %fd86;
$L__BB1_9:
	add.s32 	%r29, %r28, %r2;
	setp.ge.s32 	%p6, %r29, %r7;
	@%p6 bra 	$L__BB1_11;
	mul.wide.s32 	%rd16, %r107, 8;
	add.s64 	%rd17, %rd2, %rd16;
	ld.global.f64 	%fd87, [%rd17];
	add.f64 	%fd137, %fd137, %fd87;
	add.s64 	%rd18, %rd1, %rd16;
	ld.global.f64 	%fd88, [%rd18];
	add.f64 	%fd138, %fd138, %fd88;
$L__BB1_11:
	add.s32 	%r30, %r29, %r2;
	setp.ge.s32 	%p7, %r30, %r7;
	@%p7 bra 	$L__BB1_13;
	mul.wide.s32 	%rd19, %r106, 8;
	add.s64 	%rd20, %rd2, %rd19;
	ld.global.f64 	%fd89, [%rd20];
	add.f64 	%fd137, %fd137, %fd89;
	add.s64 	%rd21, %rd1, %rd19;
	ld.global.f64 	%fd90, [%rd21];
	add.f64 	%fd138, %fd138, %fd90;
$L__BB1_13:
	add.s32 	%r31, %r30, %r2;
	setp.ge.s32 	%p8, %r31, %r7;
	@%p8 bra 	$L__BB1_15;
	mul.wide.s32 	%rd22, %r105, 8;
	add.s64 	%rd23, %rd2, %rd22;
	ld.global.f64 	%fd91, [%rd23];
	add.f64 	%fd137, %fd137, %fd91;
	add.s64 	%rd24, %rd1, %rd22;
	ld.global.f64 	%fd92, [%rd24];
	add.f64 	%fd138, %fd138, %fd92;
$L__BB1_15:
	add.s32 	%r32, %r31, %r2;
	setp.ge.s32 	%p9, %r32, %r7;
	@%p9 bra 	$L__BB1_17;
	mul.wide.s32 	%rd25, %r104, 8;
	add.s64 	%rd26, %rd2, %rd25;
	ld.global.f64 	%fd93, [%rd26];
	add.f64 	%fd137, %fd137, %fd93;
	add.s64 	%rd27, %rd1, %rd25;
	ld.global.f64 	%fd94, [%rd27];
	add.f64 	%fd138, %fd138, %fd94;
$L__BB1_17:
	add.s32 	%r33, %r32, %r2;
	setp.ge.s32 	%p10, %r33, %r7;
	@%p10 bra 	$L__BB1_19;
	mul.wide.s32 	%rd28, %r103, 8;
	add.s64 	%rd29, %rd2, %rd28;
	ld.global.f64 	%fd95, [%rd29];
	add.f64 	%fd137, %fd137, %fd95;
	add.s64 	%rd30, %rd1, %rd28;
	ld.global.f64 	%fd96, [%rd30];
	add.f64 	%fd138, %fd138, %fd96;
$L__BB1_19:
	add.s32 	%r110, %r33, %r2;
	add.s32 	%r108, %r108, %r10;
	add.s32 	%r107, %r107, %r10;
	add.s32 	%r106, %r106, %r10;
	add.s32 	%r105, %r105, %r10;
	add.s32 	%r104, %r104, %r10;
	add.s32 	%r103, %r103, %r10;
	add.s32 	%r102, %r102, %r10;
	add.s32 	%r101, %r101, 8;
	setp.ne.s32 	%p11, %r101, 0;
	@%p11 bra 	$L__BB1_3;
$L__BB1_20:
	setp.eq.s32 	%p12, %r8, 0;
	@%p12 bra 	$L__BB1_41;
	and.b32  	%r44, %r3, 3;
	setp.lt.u32 	%p13, %r8, 4;
	@%p13 bra 	$L__BB1_31;
	setp.ge.s32 	%p14, %r110, %r7;
	@%p14 bra 	$L__BB1_24;
	mul.wide.s32 	%rd31, %r110, 8;
	add.s64 	%rd32, %rd2, %rd31;
	ld.global.f64 	%fd98, [%rd32];
	add.f64 	%fd137, %fd137, %fd98;
	add.s64 	%rd33, %rd1, %rd31;
	ld.global.f64 	%fd99, [%rd33];
	add.f64 	%fd138, %fd138, %fd99;
$L__BB1_24:
	add.s32 	%r45, %r110, %r2;
	setp.ge.s32 	%p15, %r45, %r7;
	@%p15 bra 	$L__BB1_26;
	mul.wide.s32 	%rd34, %r45, 8;
	add.s64 	%rd35, %rd2, %rd34;
	ld.global.f64 	%fd100, [%rd35];
	add.f64 	%fd137, %fd137, %fd100;
	add.s64 	%rd36, %rd1, %rd34;
	ld.global.f64 	%fd101, [%rd36];
	add.f64 	%fd138, %fd138, %fd101;
$L__BB1_26:
	add.s32 	%r46, %r45, %r2;
	setp.ge.s32 	%p16, %r46, %r7;
	@%p16 bra 	$L__BB1_28;
	mul.wide.s32 	%rd37, %r46, 8;
	add.s64 	%rd38, %rd2, %rd37;
	ld.global.f64 	%fd102, [%rd38];
	add.f64 	%fd137, %fd137, %fd102;
	add.s64 	%rd39, %rd1, %rd37;
	ld.global.f64 	%fd103, [%rd39];
	add.f64 	%fd138, %fd138, %fd103;
$L__BB1_28:
	add.s32 	%r47, %r46, %r2;
	setp.ge.s32 	%p17, %r47, %r7;
	@%p17 bra 	$L__BB1_30;
	mul.wide.s32 	%rd40, %r47, 8;
	add.s64 	%rd41, %rd2, %rd40;
	ld.global.f64 	%fd104, [%rd41];
	add.f64 	%fd137, %fd137, %fd104;
	add.s64 	%rd42, %rd1, %rd40;
	ld.global.f64 	%fd105, [%rd42];
	add.f64 	%fd138, %fd138, %fd105;
$L__BB1_30:
	add.s32 	%r110, %r47, %r2;
$L__BB1_31:
	setp.eq.s32 	%p18, %r44, 0;
	@%p18 bra 	$L__BB1_41;
	setp.eq.s32 	%p19, %r44, 1;
	@%p19 bra 	$L__BB1_38;
	setp.ge.s32 	%p20, %r110, %r7;
	@%p20 bra 	$L__BB1_35;
	mul.wide.s32 	%rd43, %r110, 8;
	add.s64 	%rd44, %rd2, %rd43;
	ld.global.f64 	%fd107, [%rd44];
	add.f64 	%fd137, %fd137, %fd107;
	add.s64 	%rd45, %rd1, %rd43;
	ld.global.f64 	%fd108, [%rd45];
	add.f64 	%fd138, %fd138, %fd108;
$L__BB1_35:
	add.s32 	%r50, %r110, %r2;
	setp.ge.s32 	%p21, %r50, %r7;
	@%p21 bra 	$L__BB1_37;
	mul.wide.s32 	%rd46, %r50, 8;
	add.s64 	%rd47, %rd2, %rd46;
	ld.global.f64 	%fd109, [%rd47];
	add.f64 	%fd137, %fd137, %fd109;
	add.s64 	%rd48, %rd1, %rd46;
	ld.global.f64 	%fd110, [%rd48];
	add.f64 	%fd138, %fd138, %fd110;
$L__BB1_37:
	add.s32 	%r110, %r50, %r2;
$L__BB1_38:
	and.b32  	%r60, %r3, 1;
	setp.eq.b32 	%p22, %r60, 1;
	not.pred 	%p23, %p22;
	@%p23 bra 	$L__BB1_41;
	setp.ge.s32 	%p24, %r110, %r7;
	@%p24 bra 	$L__BB1_41;
	mul.wide.s32 	%rd49, %r110, 8;
	add.s64 	%rd50, %rd2, %rd49;
	ld.global.f64 	%fd111, [%rd50];
	add.f64 	%fd137, %fd137, %fd111;
	add.s64 	%rd51, %rd1, %rd49;
	ld.global.f64 	%fd112, [%rd51];
	add.f64 	%fd138, %fd138, %fd112;
$L__BB1_41:
	// begin inline asm
	mov.b64 {%r61,%r62}, %fd137;
	// end inline asm
	shfl.sync.down.b32	%r64|%p25, %r62, 16, 31, -1;
	shfl.sync.down.b32	%r63|%p26, %r61, 16, 31, -1;
	// begin inline asm
	mov.b64 %fd114, {%r63,%r64};
	// end inline asm
	add.f64 	%fd115, %fd137, %fd114;
	// begin inline asm
	mov.b64 {%r65,%r66}, %fd115;
	// end inline asm
	shfl.sync.down.b32	%r68|%p27, %r66, 8, 31, -65536;
	shfl.sync.down.b32	%r67|%p28, %r65, 8, 31, -65536;
	// begin inline asm
	mov.b64 %fd116, {%r67,%r68};
	// end inline asm
	add.f64 	%fd117, %fd115, %fd116;
	// begin inline asm
	mov.b64 {%r69,%r70}, %fd117;
	// end inline asm
	shfl.sync.down.b32	%r72|%p29, %r70, 4, 31, -16777216;
	shfl.sync.down.b32	%r71|%p30, %r69, 4, 31, -16777216;
	// begin inline asm
	mov.b64 %fd118, {%r71,%r72};
	// end inline asm
	add.f64 	%fd119, %fd117, %fd118;
	// begin inline asm
	mov.b64 {%r73,%r74}, %fd119;
	// end inline asm
	shfl.sync.down.b32	%r76|%p31, %r74, 2, 31, -268435456;
	shfl.sync.down.b32	%r75|%p32, %r73, 2, 31, -268435456;
	// begin inline asm
	mov.b64 %fd120, {%r75,%r76};
	// end inline asm
	add.f64 	%fd121, %fd119, %fd120;
	// begin inline asm
	mov.b64 {%r77,%r78}, %fd121;
	// end inline asm
	shfl.sync.down.b32	%r80|%p33, %r78, 1, 31, -1073741824;
	shfl.sync.down.b32	%r79|%p34, %r77, 1, 31, -1073741824;
	// begin inline asm
	mov.b64 %fd122, {%r79,%r80};
	// end inline asm
	add.f64 	%fd75, %fd121, %fd122;
	// begin inline asm
	mov.b64 {%r81,%r82}, %fd138;
	// end inline asm
	shfl.sync.down.b32	%r84|%p35, %r82, 16, 31, -1;
	shfl.sync.down.b32	%r83|%p36, %r81, 16, 31, -1;
	// begin inline asm
	mov.b64 %fd124, {%r83,%r84};
	// end inline asm
	add.f64 	%fd125, %fd138, %fd124;
	// begin inline asm
	mov.b64 {%r85,%r86}, %fd125;
	// end inline asm
	shfl.sync.down.b32	%r88|%p37, %r86, 8, 31, -65536;
	shfl.sync.down.b32	%r87|%p38, %r85, 8, 31, -65536;
	// begin inline asm
	mov.b64 %fd126, {%r87,%r88};
	// end inline asm
	add.f64 	%fd127, %fd125, %fd126;
	// begin inline asm
	mov.b64 {%r89,%r90}, %fd127;
	// end inline asm
	shfl.sync.down.b32	%r92|%p39, %r90, 4, 31, -16777216;
	shfl.sync.down.b32	%r91|%p40, %r89, 4, 31, -16777216;
	// begin inline asm
	mov.b64 %fd128, {%r91,%r92};
	// end inline asm
	add.f64 	%fd129, %fd127, %fd128;
	// begin inline asm
	mov.b64 {%r93,%r94}, %fd129;
	// end inline asm
	shfl.sync.down.b32	%r96|%p41, %r94, 2, 31, -268435456;
	shfl.sync.down.b32	%r95|%p42, %r93, 2, 31, -268435456;
	// begin inline asm
	mov.b64 %fd130, {%r95,%r96};
	// end inline asm
	add.f64 	%fd131, %fd129, %fd130;
	// begin inline asm
	mov.b64 {%r97,%r98}, %fd131;
	// end inline asm
	shfl.sync.down.b32	%r100|%p43, %r98, 1, 31, -1073741824;
	shfl.sync.down.b32	%r99|%p44, %r97, 1, 31, -1073741824;
	// begin inline asm
	mov.b64 %fd132, {%r99,%r100};
	// end inline asm
	add.f64 	%fd76, %fd131, %fd132;
	setp.ne.s32 	%p45, %r5, 0;
	@%p45 bra 	$L__BB1_45;
	abs.f64 	%fd133, %fd75;
	setp.leu.f64 	%p46, %fd133, 0d3A1FB0F6BE506019;
	@%p46 bra 	$L__BB1_44;
	div.rn.f64 	%fd134, %fd76, %fd75;
	mul.wide.u32 	%rd55, %r1, 8;
	add.s64 	%rd56, %rd3, %rd55;
	st.global.f64 	[%rd56], %fd134;
	bra.uni 	$L__BB1_45;
$L__BB1_44:
	mul.wide.u32 	%rd52, %r1, 8;
	add.s64 	%rd53, %rd3, %rd52;
	mov.b64 	%rd54, 0;
	st.global.u64 	[%rd53], %rd54;
$L__BB1_45:
	ret;

}
	// .globl	_Z23gs_subtract_projectionsPdiiPKd
.visible .entry _Z23gs_subtract_projectionsPdiiPKd(
	.param .u64 .ptr .align 1 _Z23gs_subtract_projectionsPdiiPKd_param_0,
	.param .u32 _Z23gs_subtract_projectionsPdiiPKd_param_1,
	.param .u32 _Z23gs_subtract_projectionsPdiiPKd_param_2,
	.param .u64 .ptr .align 1 _Z23gs_subtract_projectionsPdiiPKd_param_3
)
{
	.reg .pred 	%p<26>;
	.reg .b32 	%r<26>;
	.reg .b64 	%rd<76>;
	.reg .b64 	%fd<98>;

	ld.param.u64 	%rd24, [_Z23gs_subtract_projectionsPdiiPKd_param_0];
	ld.param.u32 	%r13, [_Z23gs_subtract_projectionsPdiiPKd_param_1];
	ld.param.u32 	%r14, [_Z23gs_subtract_projectionsPdiiPKd_param_2];
	ld.param.u64 	%rd25, [_Z23gs_subtract_projectionsPdiiPKd_param_3];
	cvta.to.global.u64 	%rd1, %rd25;
	cvta.to.global.u64 	%rd2, %rd24;
	mov.u32 	%r15, %ctaid.x;
	mov.u32 	%r16, %ntid.x;
	mov.u32 	%r17, %tid.x;
	mad.lo.s32 	%r1, %r15, %r16, %r17;
	setp.ge.s32 	%p1, %r1, %r13;
	@%p1 bra 	$L__BB2_43;
	setp.lt.s32 	%p2, %r14, 1;
	mov.f64 	%fd77, 0d0000000000000000;
	@%p2 bra 	$L__BB2_42;
	and.b32  	%r2, %r14, 7;
	setp.lt.u32 	%p3, %r14, 8;
	mov.f64 	%fd77, 0d0000000000000000;
	mov.b32 	%r24, 0;
	mov.u64 	%rd73, %rd2;
	@%p3 bra 	$L__BB2_21;
	and.b32  	%r24, %r14, 2147483640;
	neg.s32 	%r22, %r24;
	mul.wide.s32 	%rd3, %r1, 8;
	mul.wide.s32 	%rd26, %r13, 16;
	add.s64 	%rd4, %rd26, %rd3;
	mul.wide.s32 	%rd27, %r13, 24;
	add.s64 	%rd5, %rd27, %rd3;
	mul.wide.s32 	%rd28, %r13, 32;
	add.s64 	%rd6, %rd28, %rd3;
	mul.wide.s32 	%rd29, %r13, 40;
	add.s64 	%rd7, %rd29, %rd3;
	add.s64 	%rd71, %rd1, 32;
	mov.f64 	%fd77, 0d0000000000000000;
	mov.u64 	%rd73, %rd2;
$L__BB2_4:
	.pragma "nounroll";
	ld.global.nc.f64 	%fd2, [%rd71+-32];
	setp.eq.f64 	%p4, %fd2, 0d0000000000000000;
	@%p4 bra 	$L__BB2_6;
	add.s64 	%rd30, %rd73, %rd3;
	ld.global.f64 	%fd57, [%rd30];
	fma.rn.f64 	%fd77, %fd2, %fd57, %fd77;
$L__BB2_6:
	ld.global.nc.f64 	%fd5, [%rd71+-24];
	setp.eq.f64 	%p5, %fd5, 0d0000000000000000;
	@%p5 bra 	$L__BB2_8;
	mul.wide.s32 	%rd31, %r13, 8;
	add.s64 	%rd32, %rd31, %rd3;
	add.s64 	%rd33, %rd73, %rd32;
	ld.global.f64 	%fd58, [%rd33];
	fma.rn.f64 	%fd77, %fd5, %fd58, %fd77;
$L__BB2_8:
	ld.global.nc.f64 	%fd8, [%rd71+-16];
	setp.eq.f64 	%p6, %fd8, 0d0000000000000000;
	@%p6 bra 	$L__BB2_10;
	add.s64 	%rd34, %rd73, %rd4;
	ld.global.f64 	%fd59, [%rd34];
	fma.rn.f64 	%fd77, %fd8, %fd59, %fd77;
$L__BB2_10:
	ld.global.nc.f64 	%fd11, [%rd71+-8];
	setp.eq.f64 	%p7, %fd11, 0d0000000000000000;
	@%p7 bra 	$L__BB2_12;
	add.s64 	%rd35, %rd73, %rd5;
	ld.global.f64 	%fd60, [%rd35];
	fma.rn.f64 	%fd77, %fd11, %fd60, %fd77;
$L__BB2_12:
	ld.global.nc.f64 	%fd14, [%rd71];
	setp.eq.f64 	%p8, %fd14, 0d0000000000000000;
	@%p8 bra 	$L__BB2_14;
	add.s64 	%rd36, %rd73, %rd6;
	ld.global.f64 	%fd61, [%rd36];
	fma.rn.f64 	%fd77, %fd14, %fd61, %fd77;
$L__BB2_14:
	ld.global.nc.f64 	%fd17, [%rd71+8];
	setp.eq.f64 	%p9, %fd17, 0d0000000000000000;
	@%p9 bra 	$L__BB2_16;
	add.s64 	%rd37, %rd73, %rd7;
	ld.global.f64 	%fd62, [%rd37];
	fma.rn.f64 	%fd77, %fd17, %fd62, %fd77;
$L__BB2_16:
	ld.global.nc.f64 	%fd20, [%rd71+16];
	setp.eq.f64 	%p10, %fd20, 0d0000000000000000;
	@%p10 bra 	$L__BB2_18;
	mul.wide.s32 	%rd38, %r13, 48;
	add.s64 	%rd39, %rd38, %rd3;
	add.s64 	%rd40, %rd73, %rd39;
	ld.global.f64 	%fd63, [%rd40];
	fma.rn.f64 	%fd77, %fd20, %fd63, %fd77;
$L__BB2_18:
	ld.global.nc.f64 	%fd23, [%rd71+24];
	setp.eq.f64 	%p11, %fd23, 0d0000000000000000;
	@%p11 bra 	$L__BB2_20;
	mul.wide.s32 	%rd41, %r13, 56;
	add.s64 	%rd42, %rd41, %rd3;
	add.s64 	%rd43, %rd73, %rd42;
	ld.global.f64 	%fd64, [%rd43];
	fma.rn.f64 	%fd77, %fd23, %fd64, %fd77;
$L__BB2_20:
	add.s32 	%r22, %r22, 8;
	mul.wide.s32 	%rd44, %r13, 64;
	add.s64 	%rd73, %rd73, %rd44;
	add.s64 	%rd71, %rd71, 64;
	setp.ne.s32 	%p12, %r22, 0;
	@%p12 bra 	$L__BB2_4;
$L__BB2_21:
	setp.eq.s32 	%p13, %r2, 0;
	@%p13 bra 	$L__BB2_42;
	and.b32  	%r8, %r14, 3;
	setp.lt.u32 	%p14, %r2, 4;
	@%p14 bra 	$L__BB2_32;
	mul.wide.u32 	%rd45, %r24, 8;
	add.s64 	%rd14, %rd1, %rd45;
	ld.global.nc.f64 	%fd28, [%rd14];
	setp.eq.f64 	%p15, %fd28, 0d0000000000000000;
	@%p15 bra 	$L__BB2_25;
	mul.wide.s32 	%rd46, %r1, 8;
	add.s64 	%rd47, %rd73, %rd46;
	ld.global.f64 	%fd66, [%rd47];
	fma.rn.f64 	%fd77, %fd28, %fd66, %fd77;
$L__BB2_25:
	mul.wide.s32 	%rd48, %r13, 8;
	add.s64 	%rd15, %rd73, %rd48;
	ld.global.nc.f64 	%fd31, [%rd14+8];
	setp.eq.f64 	%p16, %fd31, 0d0000000000000000;
	@%p16 bra 	$L__BB2_27;
	mul.wide.s32 	%rd49, %r1, 8;
	add.s64 	%rd50, %rd15, %rd49;
	ld.global.f64 	%fd67, [%rd50];
	fma.rn.f64 	%fd77, %fd31, %fd67, %fd77;
$L__BB2_27:
	add.s64 	%rd16, %rd15, %rd48;
	ld.global.nc.f64 	%fd34, [%rd14+16];
	setp.eq.f64 	%p17, %fd34, 0d0000000000000000;
	@%p17 bra 	$L__BB2_29;
	mul.wide.s32 	%rd52, %r1, 8;
	add.s64 	%rd53, %rd16, %rd52;
	ld.global.f64 	%fd68, [%rd53];
	fma.rn.f64 	%fd77, %fd34, %fd68, %fd77;
$L__BB2_29:
	add.s64 	%rd17, %rd16, %rd48;
	ld.global.nc.f64 	%fd37, [%rd14+24];
	setp.eq.f64 	%p18, %fd37, 0d0000000000000000;
	@%p18 bra 	$L__BB2_31;
	mul.wide.s32 	%rd55, %r1, 8;
	add.s64 	%rd56, %rd17, %rd55;
	ld.global.f64 	%fd69, [%rd56];
	fma.rn.f64 	%fd77, %fd37, %fd69, %fd77;
$L__BB2_31:
	add.s64 	%rd73, %rd17, %rd48;
	add.s32 	%r24, %r24, 4;
$L__BB2_32:
	setp.eq.s32 	%p19, %r8, 0;
	@%p19 bra 	$L__BB2_42;
	setp.eq.s32 	%p20, %r8, 1;
	@%p20 bra 	$L__BB2_39;
	mul.wide.u32 	%rd58, %r24, 8;
	add.s64 	%rd20, %rd1, %rd58;
	ld.global.nc.f64 	%fd42, [%rd20];
	setp.eq.f64 	%p21, %fd42, 0d0000000000000000;
	@%p21 bra 	$L__BB2_36;
	mul.wide.s32 	%rd59, %r1, 8;
	add.s64 	%rd60, %rd73, %rd59;
	ld.global.f64 	%fd71, [%rd60];
	fma.rn.f64 	%fd77, %fd42, %fd71, %fd77;
$L__BB2_36:
	mul.wide.s32 	%rd61, %r13, 8;
	add.s64 	%rd21, %rd73, %rd61;
	ld.global.nc.f64 	%fd45, [%rd20+8];
	setp.eq.f64 	%p22, %fd45, 0d0000000000000000;
	@%p22 bra 	$L__BB2_38;
	mul.wide.s32 	%rd62, %r1, 8;
	add.s64 	%rd63, %rd21, %rd62;
	ld.global.f64 	%fd72, [%rd63];
	fma.rn.f64 	%fd77, %fd45, %fd72, %fd77;
$L__BB2_38:
	add.s64 	%rd73, %rd21, %rd61;
	add.s32 	%r24, %r24, 2;
$L__BB2_39:
	and.b32  	%r20, %r14, 1;
	setp.eq.b32 	%p23, %r20, 1;
	not.pred 	%p24, %p23;
	@%p24 bra 	$L__BB2_42;
	mul.wide.u32 	%rd65, %r24, 8;
	add.s64 	%rd66, %rd1, %rd65;
	ld.global.nc.f64 	%fd50, [%rd66];
	setp.eq.f64 	%p25, %fd50, 0d0000000000000000;
	@%p25 bra 	$L__BB2_42;
	mul.wide.s32 	%rd67, %r1, 8;
	add.s64 	%rd68, %rd73, %rd67;
	ld.global.f64 	%fd73, [%rd68];
	fma.rn.f64 	%fd77, %fd50, %fd73, %fd77;
$L__BB2_42:
	mad.lo.s32 	%r21, %r14, %r13, %r1;
	mul.wide.s32 	%rd69, %r21, 8;
	add.s64 	%rd70, %rd2, %rd69;
	ld.global.f64 	%fd74, [%rd70];
	sub.f64 	%fd75, %fd74, %fd77;
	st.global.f64 	[%rd70], %fd75;
$L__BB2_43:
	ret;

}


// ===== COMPILED SASS (sm_100) =====

	.target	sm_100

	.elftype	@"ET_EXEC"


//--------------------- .note.nv.tkinfo           --------------------------
	.section	.note.nv.tkinfo,"",@"SHT_NOTE"
	.sectionflags	@"SHF_NOTE_NV_TKINFO"
	.tkinfo
        /*0018*/ 	.word	0x00000002
        /*0030*/ 	.string	""
        /*0030*/ 	.string	"ptxas"
        /*0030*/ 	.string	"Cuda compilation tools, release 13.0, V13.0.88"
        /*0030*/ 	.string	"Build cuda_13.0.r13.0/compiler.36424714_0"
        /*0030*/ 	.string	"-arch sm_100 -m 64 "



//--------------------- .note.nv.cuinfo           --------------------------
	.section	.note.nv.cuinfo,"",@"SHT_NOTE"
	.sectionflags	@"SHF_NOTE_NV_CUINFO"
        /*0018*/ 	.short	0x0002
        /*001a*/ 	.short	0x0064
        /*001c*/ 	.short	0x0082
	.zero		2


//--------------------- .nv.info                  --------------------------
	.section	.nv.info,"",@"SHT_CUDA_INFO"
	.align	4


	//----- nvinfo : EIATTR_REGCOUNT
	.align		4
        /*0000*/ 	.byte	0x04, 0x2f
        /*0002*/ 	.short	(.L_1 - .L_0)
	.align		4
.L_0:
        /*0004*/ 	.word	index@(_Z13gs_dot_kernelPdiiiiS_S_)
        /*0008*/ 	.word	0x0000001e


	//----- nvinfo : EIATTR_FRAME_SIZE
	.align		4
.L_1:
        /*000c*/ 	.byte	0x04, 0x11
        /*000e*/ 	.short	(.L_3 - .L_2)
	.align		4
.L_2:
        /*0010*/ 	.word	index@(_Z13gs_dot_kernelPdiiiiS_S_)
        /*0014*/ 	.word	0x00000000


	//----- nvinfo : EIATTR_REGCOUNT
	.align		4
.L_3:
        /*0018*/ 	.byte	0x04, 0x2f
        /*001a*/ 	.short	(.L_5 - .L_4)
	.align		4
.L_4:
        /*001c*/ 	.word	index@(_Z20gs_dot_reduce_kerneliPdS_S_)
        /*0020*/ 	.word	0x00000020


	//----- nvinfo : EIATTR_FRAME_SIZE
	.align		4
.L_5:
        /*0024*/ 	.byte	0x04, 0x11
        /*0026*/ 	.short	(.L_7 - .L_6)
	.align		4
.L_6:
        /*0028*/ 	.word	index@($__internal_0_$__cuda_sm20_div_rn_f64_full)
        /*002c*/ 	.word	0x00000000


	//----- nvinfo : EIATTR_FRAME_SIZE
	.align		4
.L_7:
        /*0030*/ 	.byte	0x04, 0x11
        /*0032*/ 	.short	(.L_9 - .L_8)
	.align		4
.L_8:
        /*0034*/ 	.word	index@(_Z20gs_dot_reduce_kerneliPdS_S_)
        /*0038*/ 	.word	0x00000000


	//----- nvinfo : EIATTR_REGCOUNT
	.align		4
.L_9:
        /*003c*/ 	.byte	0x04, 0x2f
        /*003e*/ 	.short	(.L_11 - .L_10)
	.align		4
.L_10:
        /*0040*/ 	.word	index@(_Z23gs_subtract_projectionsPdiiPKd)
        /*0044*/ 	.word	0x00000020


	//----- nvinfo : EIATTR_FRAME_SIZE
	.align		4
.L_11:
        /*0048*/ 	.byte	0x04, 0x11
        /*004a*/ 	.short	(.L_13 - .L_12)
	.align		4
.L_12:
        /*004c*/ 	.word	index@(_Z23gs_subtract_projectionsPdiiPKd)
        /*0050*/ 	.word	0x00000000


	//----- nvinfo : EIATTR_MIN_STACK_SIZE
	.align		4
.L_13:
        /*0054*/ 	.byte	0x04, 0x12
        /*0056*/ 	.short	(.L_15 - .L_14)
	.align		4
.L_14:
        /*0058*/ 	.word	index@(_Z23gs_subtract_projectionsPdiiPKd)
        /*005c*/ 	.word	0x00000000


	//----- nvinfo : EIATTR_MIN_STACK_SIZE
	.align		4
.L_15:
        /*0060*/ 	.byte	0x04, 0x12
        /*0062*/ 	.short	(.L_17 - .L_16)
	.align		4
.L_16:
        /*0064*/ 	.word	index@(_Z20gs_dot_reduce_kerneliPdS_S_)
        /*0068*/ 	.word	0x00000000


	//----- nvinfo : EIATTR_MIN_STACK_SIZE
	.align		4
.L_17:
        /*006c*/ 	.byte	0x04, 0x12
        /*006e*/ 	.short	(.L_19 - .L_18)
	.align		4
.L_18:
        /*0070*/ 	.word	index@(_Z13gs_dot_kernelPdiiiiS_S_)
        /*0074*/ 	.word	0x00000000
.L_19:


//--------------------- .nv.compat                --------------------------
	.section	.nv.compat,"",@"SHT_CUDA_COMPAT_INFO"
	.align	4
        /*0000*/ 	.byte	0x02, 0x09, 0x00, 0x00, 0x02, 0x02, 0x01, 0x00, 0x02, 0x05, 0x05, 0x00, 0x03, 0x07, 0x01, 0x01
        /*0010*/ 	.byte	0x02, 0x03, 0x00, 0x00, 0x02, 0x06, 0x01, 0x00, 0x04, 0x0b, 0x08, 0x00, 0x01, 0x00, 0x00, 0x00
        /*0020*/ 	.byte	0x00, 0x00, 0x00, 0x00


//--------------------- .nv.info._Z23gs_subtract_projectionsPdiiPKd --------------------------
	.section	.nv.info._Z23gs_subtract_projectionsPdiiPKd,"",@"SHT_CUDA_INFO"
	.sectionflags	@""
	.align	4


	//----- nvinfo : EIATTR_CUDA_API_VERSION
	.align		4
        /*0000*/ 	.byte	0x04, 0x37
        /*0002*/ 	.short	(.L_21 - .L_20)
.L_20:
        /*0004*/ 	.word	0x00000082


	//----- nvinfo : EIATTR_KPARAM_INFO
	.align		4
.L_21:
        /*0008*/ 	.byte	0x04, 0x17
        /*000a*/ 	.short	(.L_23 - .L_22)
.L_22:
        /*000c*/ 	.word	0x00000000
        /*0010*/ 	.short	0x0003
        /*0012*/ 	.short	0x0010
        /*0014*/ 	.byte	0x00, 0xf5, 0x21, 0x00


	//----- nvinfo : EIATTR_KPARAM_INFO
	.align		4
.L_23:
        /*0018*/ 	.byte	0x04, 0x17
        /*001a*/ 	.short	(.L_25 - .L_24)
.L_24:
        /*001c*/ 	.word	0x00000000
        /*0020*/ 	.short	0x0002
        /*0022*/ 	.short	0x000c
        /*0024*/ 	.byte	0x00, 0xf0, 0x11, 0x00


	//----- nvinfo : EIATTR_KPARAM_INFO
	.align		4
.L_25:
        /*0028*/ 	.byte	0x04, 0x17
        /*002a*/ 	.short	(.L_27 - .L_26)
.L_26:
        /*002c*/ 	.word	0x00000000
        /*0030*/ 	.short	0x0001
        /*0032*/ 	.short	0x0008
        /*0034*/ 	.byte	0x00, 0xf0, 0x11, 0x00


	//----- nvinfo : EIATTR_KPARAM_INFO
	.align		4
.L_27:
        /*0038*/ 	.byte	0x04, 0x17
        /*003a*/ 	.short	(.L_29 - .L_28)
.L_28:
        /*003c*/ 	.word	0x00000000
        /*0040*/ 	.short	0x0000
        /*0042*/ 	.short	0x0000
        /*0044*/ 	.byte	0x00, 0xf5, 0x21, 0x00


	//----- nvinfo : EIATTR_SPARSE_MMA_MASK
	.align		4
.L_29:
        /*0048*/ 	.byte	0x03, 0x50
        /*004a*/ 	.short	0x0000


	//----- nvinfo : EIATTR_MAXREG_COUNT
	.align		4
        /*004c*/ 	.byte	0x03, 0x1b
        /*004e*/ 	.short	0x00ff


	//----- nvinfo : EIATTR_MERCURY_ISA_VERSION
	.align		4
        /*0050*/ 	.byte	0x03, 0x5f
        /*0052*/ 	.short	0x0101


	//----- nvinfo : EIATTR_VRC_CTA_INIT_COUNT
	.align		4
        /*0054*/ 	.byte	0x02, 0x4a
	.zero		1
	.zero		1


	//----- nvinfo : EIATTR_EXIT_INSTR_OFFSETS
	.align		4
        /*0058*/ 	.byte	0x04, 0x1c
        /*005a*/ 	.short	(.L_31 - .L_30)


	//   ....[0]....
.L_30:
        /*005c*/ 	.word	0x00000080


	//   ....[1]....
        /*0060*/ 	.word	0x00000a40


	//----- nvinfo : EIATTR_CBANK_PARAM_SIZE
	.align		4
.L_31:
        /*0064*/ 	.byte	0x03, 0x19
        /*0066*/ 	.short	0x0018


	//----- nvinfo : EIATTR_PARAM_CBANK
	.align		4
        /*0068*/ 	.byte	0x04, 0x0a
        /*006a*/ 	.short	(.L_33 - .L_32)
	.align		4
.L_32:
        /*006c*/ 	.word	index@(.nv.constant0._Z23gs_subtract_projectionsPdiiPKd)
        /*0070*/ 	.short	0x0380
        /*0072*/ 	.short	0x0018


	//----- nvinfo : EIATTR_SW_WAR
	.align		4
.L_33:
        /*0074*/ 	.byte	0x04, 0x36
        /*0076*/ 	.short	(.L_35 - .L_34)
.L_34:
        /*0078*/ 	.word	0x00000008
.L_35:


//--------------------- .nv.info._Z20gs_dot_reduce_kerneliPdS_S_ --------------------------
	.section	.nv.info._Z20gs_dot_reduce_kerneliPdS_S_,"",@"SHT_CUDA_INFO"
	.sectionflags	@""
	.align	4


	//----- nvinfo : EIATTR_CUDA_API_VERSION
	.align		4
        /*0000*/ 	.byte	0x04, 0x37
        /*0002*/ 	.short	(.L_37 - .L_36)
.L_36:
        /*0004*/ 	.word	0x00000082


	//----- nvinfo : EIATTR_KPARAM_INFO
	.align		4
.L_37:
        /*0008*/ 	.byte	0x04, 0x17
        /*000a*/ 	.short	(.L_39 - .L_38)
.L_38:
        /*000c*/ 	.word	0x00000000
        /*0010*/ 	.short	0x0003
        /*0012*/ 	.short	0x0018
        /*0014*/ 	.byte	0x00, 0xf5, 0x21, 0x00


	//----- nvinfo : EIATTR_KPARAM_INFO
	.align		4
.L_39:
        /*0018*/ 	.byte	0x04, 0x17
        /*001a*/ 	.short	(.L_41 - .L_40)
.L_40:
        /*001c*/ 	.word	0x00000000
        /*0020*/ 	.short	0x0002
        /*0022*/ 	.short	0x0010
        /*0024*/ 	.byte	0x00, 0xf5, 0x21, 0x00


	//----- nvinfo : EIATTR_KPARAM_INFO
	.align		4
.L_41:
        /*0028*/ 	.byte	0x04, 0x17
        /*002a*/ 	.short	(.L_43 - .L_42)
.L_42:
        /*002c*/ 	.word	0x00000000
        /*0030*/ 	.short	0x0001
        /*0032*/ 	.short	0x0008
        /*0034*/ 	.byte	0x00, 0xf5, 0x21, 0x00


	//----- nvinfo : EIATTR_KPARAM_INFO
	.align		4
.L_43:
        /*0038*/ 	.byte	0x04, 0x17
        /*003a*/ 	.short	(.L_45 - .L_44)
.L_44:
        /*003c*/ 	.word	0x00000000
        /*0040*/ 	.short	0x0000
        /*0042*/ 	.short	0x0000
        /*0044*/ 	.byte	0x00, 0xf0, 0x11, 0x00


	//----- nvinfo : EIATTR_SPARSE_MMA_MASK
	.align		4
.L_45:
        /*0048*/ 	.byte	0x03, 0x50
        /*004a*/ 	.short	0x0000


	//----- nvinfo : EIATTR_MAXREG_COUNT
	.align		4
        /*004c*/ 	.byte	0x03, 0x1b
        /*004e*/ 	.short	0x00ff


	//----- nvinfo : EIATTR_MERCURY_ISA_VERSION
	.align		4
        /*0050*/ 	.byte	0x03, 0x5f
        /*0052*/ 	.short	0x0101


	//----- nvinfo : EIATTR_COOP_GROUP_MASK_REGIDS
	.align		4
        /*0054*/ 	.byte	0x04, 0x29
        /*0056*/ 	.short	(.L_47 - .L_46)


	//   ....[0]....
.L_46:
        /*0058*/ 	.word	0xffffffff


	//   ....[1]....
        /*005c*/ 	.word	0xffffffff


	//   ....[2]....
        /*0060*/ 	.word	0xffffffff


	//   ....[3]....
        /*0064*/ 	.word	0xffffffff


	//   ....[4]....
        /*0068*/ 	.word	0x05000005


	//   ....[5]....
        /*006c*/ 	.word	0x05000005


	//   ....[6]....
        /*0070*/ 	.word	0x05000005


	//   ....[7]....
        /*0074*/ 	.word	0x05000005


	//   ....[8]....
        /*0078*/ 	.word	0x05000015


	//   ....[9]....
        /*007c*/ 	.word	0x05000015


	//   ....[10]....
        /*0080*/ 	.word	0x05000015


	//   ....[11]....
        /*0084*/ 	.word	0x05000015


	//   ....[12]....
        /*0088*/ 	.word	0x05000017


	//   ....[13]....
        /*008c*/ 	.word	0x05000017


	//   ....[14]....
        /*0090*/ 	.word	0x05000017


	//   ....[15]....
        /*0094*/ 	.word	0x05000017


	//   ....[16]....
        /*0098*/ 	.word	0x05000005


	//   ....[17]....
        /*009c*/ 	.word	0x05000005


	//   ....[18]....
        /*00a0*/ 	.word	0x05000005


	//   ....[19]....
        /*00a4*/ 	.word	0x05000005


	//----- nvinfo : EIATTR_COOP_GROUP_INSTR_OFFSETS
	.align		4
.L_47:
        /*00a8*/ 	.byte	0x04, 0x28
        /*00aa*/ 	.short	(.L_49 - .L_48)


	//   ....[0]....
.L_48:
        /*00ac*/ 	.word	0x00000dc0


	//   ....[1]....
        /*00b0*/ 	.word	0x00000e00


	//   ....[2]....
        /*00b4*/ 	.word	0x00000e20


	//   ....[3]....
        /*00b8*/ 	.word	0x00000e30


	//   ....[4]....
        /*00bc*/ 	.word	0x00000e50


	//   ....[5]....
        /*00c0*/ 	.word	0x00000e70


	//   ....[6]....
        /*00c4*/ 	.word	0x00000e80


	//   ....[7]....
        /*00c8*/ 	.word	0x00000e90


	//   ....[8]....
        /*00cc*/ 	.word	0x00000ec0


	//   ....[9]....
        /*00d0*/ 	.word	0x00000ee0


	//   ....[10]....
        /*00d4*/ 	.word	0x00000ef0


	//   ....[11]....
        /*00d8*/ 	.word	0x00000f00


	//   ....[12]....
        /*00dc*/ 	.word	0x00000f20


	//   ....[13]....
        /*00e0*/ 	.word	0x00000f40


	//   ....[14]....
        /*00e4*/ 	.word	0x00000f50


	//   ....[15]....
        /*00e8*/ 	.word	0x00000f60


	//   ....[16]....
        /*00ec*/ 	.word	0x00000f80


	//   ....[17]....
        /*00f0*/ 	.word	0x00000fa0


	//   ....[18]....
        /*00f4*/ 	.word	0x00000fb0


	//   ....[19]....
        /*00f8*/ 	.word	0x00000fc0


	//----- nvinfo : EIATTR_VRC_CTA_INIT_COUNT
	.align		4
.L_49:
        /*00fc*/ 	.byte	0x02, 0x4a
	.zero		1
	.zero		1


	//----- nvinfo : EIATTR_EXIT_INSTR_OFFSETS
	.align		4
        /*0100*/ 	.byte	0x04, 0x1c
        /*0102*/ 	.short	(.L_51 - .L_50)


	//   ....[0]....
.L_50:
        /*0104*/ 	.word	0x00000fe0


	//   ....[1]....
        /*0108*/ 	.word	0x000011b0


	//   ....[2]....
        /*010c*/ 	.word	0x000011f0


	//----- nvinfo : EIATTR_CRS_STACK_SIZE
	.align		4
.L_51:
        /*0110*/ 	.byte	0x04, 0x1e
        /*0112*/ 	.short	(.L_53 - .L_52)
.L_52:
        /*0114*/ 	.word	0x00000000


	//----- nvinfo : EIATTR_CBANK_PARAM_SIZE
	.align		4
.L_53:
        /*0118*/ 	.byte	0x03, 0x19
        /*011a*/ 	.short	0x0020


	//----- nvinfo : EIATTR_PARAM_CBANK
	.align		4
        /*011c*/ 	.byte	0x04, 0x0a
        /*011e*/ 	.short	(.L_55 - .L_54)
	.align		4
.L_54:
        /*0120*/ 	.word	index@(.nv.constant0._Z20gs_dot_reduce_kerneliPdS_S_)
        /*0124*/ 	.short	0x0380
        /*0126*/ 	.short	0x0020


	//----- nvinfo : EIATTR_SW_WAR
	.align		4
.L_55:
        /*0128*/ 	.byte	0x04, 0x36
        /*012a*/ 	.short	(.L_57 - .L_56)
.L_56:
        /*012c*/ 	.word	0x00000008
.L_57:


//--------------------- .nv.info._Z13gs_dot_kernelPdiiiiS_S_ --------------------------
	.section	.nv.info._Z13gs_dot_kernelPdiiiiS_S_,"",@"SHT_CUDA_INFO"
	.sectionflags	@""
	.align	4


	//----- nvinfo : EIATTR_CUDA_API_VERSION
	.align		4
        /*0000*/ 	.byte	0x04, 0x37
        /*0002*/ 	.short	(.L_59 - .L_58)
.L_58:
        /*0004*/ 	.word	0x00000082


	//----- nvinfo : EIATTR_KPARAM_INFO
	.align		4
.L_59:
        /*0008*/ 	.byte	0x04, 0x17
        /*000a*/ 	.short	(.L_61 - .L_60)
.L_60:
        /*000c*/ 	.word	0x00000000
        /*0010*/ 	.short	0x0006
        /*0012*/ 	.short	0x0020
        /*0014*/ 	.byte	0x00, 0xf5, 0x21, 0x00


	//----- nvinfo : EIATTR_KPARAM_INFO
	.align		4
.L_61:
        /*0018*/ 	.byte	0x04, 0x17
        /*001a*/ 	.short	(.L_63 - .L_62)
.L_62:
        /*001c*/ 	.word	0x00000000
        /*0020*/ 	.short	0x0005
        /*0022*/ 	.short	0x0018
        /*0024*/ 	.byte	0x00, 0xf5, 0x21, 0x00


	//----- nvinfo : EIATTR_KPARAM_INFO
	.align		4
.L_63:
        /*0028*/ 	.byte	0x04, 0x17
        /*002a*/ 	.short	(.L_65 - .L_64)
.L_64:
        /*002c*/ 	.word	0x00000000
        /*0030*/ 	.short	0x0004
        /*0032*/ 	.short	0x0014
        /*0034*/ 	.byte	0x00, 0xf0, 0x11, 0x00


	//----- nvinfo : EIATTR_KPARAM_INFO
	.align		4
.L_65:
        /*0038*/ 	.byte	0x04, 0x17
        /*003a*/ 	.short	(.L_67 - .L_66)
.L_66:
        /*003c*/ 	.word	0x00000000
        /*0040*/ 	.short	0x0003
        /*0042*/ 	.short	0x0010
        /*0044*/ 	.byte	0x00, 0xf0, 0x11, 0x00


	//----- nvinfo : EIATTR_KPARAM_INFO
	.align		4
.L_67:
        /*0048*/ 	.byte	0x04, 0x17
        /*004a*/ 	.short	(.L_69 - .L_68)
.L_68:
        /*004c*/ 	.word	0x00000000
        /*0050*/ 	.short	0x0002
        /*0052*/ 	.short	0x000c
        /*0054*/ 	.byte	0x00, 0xf0, 0x11, 0x00


	//----- nvinfo : EIATTR_KPARAM_INFO
	.align		4
.L_69:
        /*0058*/ 	.byte	0x04, 0x17
        /*005a*/ 	.short	(.L_71 - .L_70)
.L_70:
        /*005c*/ 	.word	0x00000000
        /*0060*/ 	.short	0x0001
        /*0062*/ 	.short	0x0008
        /*0064*/ 	.byte	0x00, 0xf0, 0x11, 0x00


	//----- nvinfo : EIATTR_KPARAM_INFO
	.align		4
.L_71:
        /*0068*/ 	.byte	0x04, 0x17
        /*006a*/ 	.short	(.L_73 - .L_72)
.L_72:
        /*006c*/ 	.word	0x00000000
        /*0070*/ 	.short	0x0000
        /*0072*/ 	.short	0x0000
        /*0074*/ 	.byte	0x00, 0xf5, 0x21, 0x00


	//----- nvinfo : EIATTR_SPARSE_MMA_MASK
	.align		4
.L_73:
        /*0078*/ 	.byte	0x03, 0x50
        /*007a*/ 	.short	0x0000


	//----- nvinfo : EIATTR_MAXREG_COUNT
	.align		4
        /*007c*/ 	.byte	0x03, 0x1b
        /*007e*/ 	.short	0x00ff


	//----- nvinfo : EIATTR_MERCURY_ISA_VERSION
	.align		4
        /*0080*/ 	.byte	0x03, 0x5f
        /*0082*/ 	.short	0x0101


	//----- nvinfo : EIATTR_COOP_GROUP_MASK_REGIDS
	.align		4
        /*0084*/ 	.byte	0x04, 0x29
        /*0086*/ 	.short	(.L_75 - .L_74)


	//   ....[0]....
.L_74:
        /*0088*/ 	.word	0xffffffff


	//   ....[1]....
        /*008c*/ 	.word	0xffffffff


	//   ....[2]....
        /*0090*/ 	.word	0xffffffff


	//   ....[3]....
        /*0094*/ 	.word	0xffffffff


	//   ....[4]....
        /*0098*/ 	.word	0x0500000f


	//   ....[5]....
        /*009c*/ 	.word	0x0500000f


	//   ....[6]....
        /*00a0*/ 	.word	0x0500000f


	//   ....[7]....
        /*00a4*/ 	.word	0x0500000f


	//   ....[8]....
        /*00a8*/ 	.word	0x05000011


	//   ....[9]....
        /*00ac*/ 	.word	0x05000011


	//   ....[10]....
        /*00b0*/ 	.word	0x05000011


	//   ....[11]....
        /*00b4*/ 	.word	0x05000011


	//   ....[12]....
        /*00b8*/ 	.word	0x05000013


	//   ....[13]....
        /*00bc*/ 	.word	0x05000013


	//   ....[14]....
        /*00c0*/ 	.word	0x05000013


	//   ....[15]....
        /*00c4*/ 	.word	0x05000013


	//   ....[16]....
        /*00c8*/ 	.word	0x0500000f


	//   ....[17]....
        /*00cc*/ 	.word	0x0500000f


	//   ....[18]....
        /*00d0*/ 	.word	0x0500000f


	//   ....[19]....
        /*00d4*/ 	.word	0x0500000f


	//----- nvinfo : EIATTR_COOP_GROUP_INSTR_OFFSETS
	.align		4
.L_75:
        /*00d8*/ 	.byte	0x04, 0x28
        /*00da*/ 	.short	(.L_77 - .L_76)


	//   ....[0]....
.L_76:
        /*00dc*/ 	.word	0x00001340


	//   ....[1]....
        /*00e0*/ 	.word	0x00001370


	//   ....[2]....
        /*00e4*/ 	.word	0x00001390


	//   ....[3]....
        /*00e8*/ 	.word	0x000013a0


	//   ....[4]....
        /*00ec*/ 	.word	0x000013e0


	//   ....[5]....
        /*00f0*/ 	.word	0x000013f0


	//   ....[6]....
        /*00f4*/ 	.word	0x00001400


	//   ....[7]....
        /*00f8*/ 	.word	0x00001420


	//   ....[8]....
        /*00fc*/ 	.word	0x00001460


	//   ....[9]....
        /*0100*/ 	.word	0x00001470


	//   ....[10]....
        /*0104*/ 	.word	0x00001480


	//   ....[11]....
        /*0108*/ 	.word	0x00001490


	//   ....[12]....
        /*010c*/ 	.word	0x000014b0


	//   ....[13]....
        /*0110*/ 	.word	0x000014d0


	//   ....[14]....
        /*0114*/ 	.word	0x000014e0


	//   ....[15]....
        /*0118*/ 	.word	0x000014f0


	//   ....[16]....
        /*011c*/ 	.word	0x00001510


	//   ....[17]....
        /*0120*/ 	.word	0x00001530


	//   ....[18]....
        /*0124*/ 	.word	0x00001540


	//   ....[19]....
        /*0128*/ 	.word	0x00001550


	//----- nvinfo : EIATTR_VRC_CTA_INIT_COUNT
	.align		4
.L_77:
        /*012c*/ 	.byte	0x02, 0x4a
	.zero		1
	.zero		1


	//----- nvinfo : EIATTR_EXIT_INSTR_OFFSETS
	.align		4
        /*0130*/ 	.byte	0x04, 0x1c
        /*0132*/ 	.short	(.L_79 - .L_78)


	//   ....[0]....
.L_78:
        /*0134*/ 	.word	0x00001560


	//   ....[1]....
        /*0138*/ 	.word	0x00001620


	//----- nvinfo : EIATTR_CRS_STACK_SIZE
	.align		4
.L_79:
        /*013c*/ 	.byte	0x04, 0x1e
        /*013e*/ 	.short	(.L_81 - .L_80)
.L_80:
        /*0140*/ 	.word	0x00000000


	//----- nvinfo : EIATTR_CBANK_PARAM_SIZE
	.align		4
.L_81:
        /*0144*/ 	.byte	0x03, 0x19
        /*0146*/ 	.short	0x0028


	//----- nvinfo : EIATTR_PARAM_CBANK
	.align		4
        /*0148*/ 	.byte	0x04, 0x0a
        /*014a*/ 	.short	(.L_83 - .L_82)
	.align		4
.L_82:
        /*014c*/ 	.word	index@(.nv.constant0._Z13gs_dot_kernelPdiiiiS_S_)
        /*0150*/ 	.short	0x0380
        /*0152*/ 	.short	0x0028


	//----- nvinfo : EIATTR_SW_WAR
	.align		4
.L_83:
        /*0154*/ 	.byte	0x04, 0x36
        /*0156*/ 	.short	(.L_85 - .L_84)
.L_84:
        /*0158*/ 	.word	0x00000008
.L_85:


//--------------------- .nv.callgraph             --------------------------
	.section	.nv.callgraph,"",@"SHT_CUDA_CALLGRAPH"
	.align	4
	.sectionentsize	8
	.align		4
        /*0000*/ 	.word	0x00000000
	.align		4
        /*0004*/ 	.word	0xffffffff
	.align		4
        /*0008*/ 	.word	0x00000000
	.align		4
        /*000c*/ 	.word	0xfffffffe
	.align		4
        /*0010*/ 	.word	0x00000000
	.align		4
        /*0014*/ 	.word	0xfffffffd
	.align		4
        /*0018*/ 	.word	0x00000000
	.align		4
        /*001c*/ 	.word	0xfffffffc


//--------------------- .text._Z23gs_subtract_projectionsPdiiPKd --------------------------
	.section	.text._Z23gs_subtract_projectionsPdiiPKd,"ax",@progbits
	.align	128
        .global         _Z23gs_subtract_projectionsPdiiPKd
        .type           _Z23gs_subtract_projectionsPdiiPKd,@function
        .size           _Z23gs_subtract_projectionsPdiiPKd,(.L_x_29 - _Z23gs_subtract_projectionsPdiiPKd)
        .other          _Z23gs_subtract_projectionsPdiiPKd,@"STO_CUDA_ENTRY STV_DEFAULT"
_Z23gs_subtract_projectionsPdiiPKd:
.text._Z23gs_subtract_projectionsPdiiPKd:
[----:B------:R-:W-:Y:S01]  /*0000*/  LDC R1, c[0x0][0x37c] ;  /* 0x0000df00ff017b82 */ /* 0x000fe20000000800 */
[----:B------:R-:W0:Y:S07]  /*0010*/  S2R R0, SR_TID.X ;  /* 0x0000000000007919 */ /* 0x000e2e0000002100 */
[----:B------:R-:W0:Y:S01]  /*0020*/  S2UR UR4, SR_CTAID.X ;  /* 0x00000000000479c3 */ /* 0x000e220000002500 */
[----:B------:R-:W1:Y:S07]  /*0030*/  LDCU UR5, c[0x0][0x388] ;  /* 0x00007100ff0577ac */ /* 0x000e6e0008000800 */
[----:B------:R-:W0:Y:S01]  /*0040*/  LDC R19, c[0x0][0x360] ;  /* 0x0000d800ff137b82 */ /* 0x000e220000000800 */
[----:B-1----:R-:W-:Y:S01]  /*0050*/  MOV R23, UR5 ;  /* 0x0000000500177c02 */ /* 0x002fe20008000f00 */
[----:B0-----:R-:W-:-:S05]  /*0060*/  IMAD R19, R19, UR4, R0 ;  /* 0x0000000413137c24 */ /* 0x001fca000f8e0200 */
[----:B------:R-:W-:-:S13]  /*0070*/  ISETP.GE.AND P0, PT, R19, R23, PT ;  /* 0x000000171300720c */ /* 0x000fda0003f06270 */
[----:B------:R-:W-:Y:S05]  /*0080*/  @P0 EXIT ;  /* 0x000000000000094d */ /* 0x000fea0003800000 */
[----:B------:R-:W0:Y:S01]  /*0090*/  LDCU UR4, c[0x0][0x38c] ;  /* 0x00007180ff0477ac */ /* 0x000e220008000800 */
[----:B------:R-:W-:Y:S01]  /*00a0*/  CS2R R2, SRZ ;  /* 0x0000000000027805 */ /* 0x000fe2000001ff00 */
[----:B------:R-:W1:Y:S01]  /*00b0*/  LDCU.64 UR10, c[0x0][0x358] ;  /* 0x00006b00ff0a77ac */ /* 0x000e620008000a00 */
[----:B0-----:R-:W-:-:S09]  /*00c0*/  UISETP.GE.AND UP0, UPT, UR4, 0x1, UPT ;  /* 0x000000010400788c */ /* 0x001fd2000bf06270 */
[----:B-1----:R-:W-:Y:S05]  /*00d0*/  BRA.U !UP0, `(.L_x_0) ;  /* 0x00000009083c7547 */ /* 0x002fea000b800000 */
[----:B------:R-:W0:Y:S01]  /*00e0*/  LDC.64 R6, c[0x0][0x380] ;  /* 0x0000e000ff067b82 */ /* 0x000e220000000a00 */
[----:B------:R-:W-:Y:S01]  /*00f0*/  UISETP.GE.U32.AND UP1, UPT, UR4, 0x8, UPT ;  /* 0x000000080400788c */ /* 0x000fe2000bf26070 */
[----:B------:R-:W-:Y:S01]  /*0100*/  HFMA2 R0, -RZ, RZ, 0, 0 ;  /* 0x00000000ff007431 */ /* 0x000fe200000001ff */
[----:B------:R-:W-:Y:S01]  /*0110*/  ULOP3.LUT UR8, UR4, 0x7, URZ, 0xc0, !UPT ;  /* 0x0000000704087892 */ /* 0x000fe2000f8ec0ff */
[----:B------:R-:W-:-:S03]  /*0120*/  CS2R R2, SRZ ;  /* 0x0000000000027805 */ /* 0x000fc6000001ff00 */
[----:B------:R-:W-:-:S03]  /*0130*/  UISETP.NE.AND UP0, UPT, UR8, URZ, UPT ;  /* 0x000000ff0800728c */ /* 0x000fc6000bf05270 */
[----:B------:R-:W-:Y:S08]  /*0140*/  BRA.U !UP1, `(.L_x_1) ;  /* 0x00000005092c7547 */ /* 0x000ff0000b800000 */
[----:B------:R-:W1:Y:S01]  /*0150*/  LDCU.64 UR6, c[0x0][0x390] ;  /* 0x00007200ff0677ac */ /* 0x000e620008000a00 */
[----:B------:R-:W2:Y:S01]  /*0160*/  LDC R21, c[0x0][0x388] ;  /* 0x0000e200ff157b82 */ /* 0x000ea20000000800 */
[----:B------:R-:W-:Y:S01]  /*0170*/  IMAD.WIDE R8, R19, 0x8, RZ ;  /* 0x0000000813087825 */ /* 0x000fe200078e02ff */
[----:B------:R-:W-:Y:S01]  /*0180*/  CS2R R2, SRZ ;  /* 0x0000000000027805 */ /* 0x000fe2000001ff00 */
[----:B------:R-:W-:Y:S02]  /*0190*/  ULOP3.LUT UR4, UR4, 0x7ffffff8, URZ, 0xc0, !UPT ;  /* 0x7ffffff804047892 */ /* 0x000fe4000f8ec0ff */
[----:B------:R-:W-:-:S04]  /*01a0*/  IMAD.WIDE R10, R23, 0x10, R8 ;  /* 0x00000010170a7825 */ /* 0x000fc800078e0208 */
[----:B------:R-:W-:Y:S01]  /*01b0*/  MOV R0, UR4 ;  /* 0x0000000400007c02 */ /* 0x000fe20008000f00 */
[----:B------:R-:W-:-:S04]  /*01c0*/  IMAD.WIDE R12, R23, 0x18, R8 ;  /* 0x00000018170c7825 */ /* 0x000fc800078e0208 */
[----:B------:R-:W-:Y:S01]  /*01d0*/  IMAD.WIDE R14, R23, 0x20, R8 ;  /* 0x00000020170e7825 */ /* 0x000fe200078e0208 */
[----:B-1----:R-:W-:-:S03]  /*01e0*/  UIADD3 UR5, UP1, UPT, UR6, 0x20, URZ ;  /* 0x0000002006057890 */ /* 0x002fc6000ff3e0ff */
[----:B------:R-:W-:Y:S01]  /*01f0*/  IMAD.WIDE R16, R23, 0x28, R8 ;  /* 0x0000002817107825 */ /* 0x000fe200078e0208 */
[----:B------:R-:W-:Y:S02]  /*0200*/  UIADD3.X UR6, UPT, UPT, URZ, UR7, URZ, UP1, !UPT ;  /* 0x00000007ff067290 */ /* 0x000fe40008ffe4ff */
[----:B------:R-:W-:Y:S01]  /*0210*/  MOV R4, UR5 ;  /* 0x0000000500047c02 */ /* 0x000fe20008000f00 */
[----:B------:R-:W-:-:S03]  /*0220*/  UIADD3 UR7, UPT, UPT, -UR4, URZ, URZ ;  /* 0x000000ff04077290 */ /* 0x000fc6000fffe1ff */
[----:B------:R-:W-:-:S09]  /*0230*/  MOV R5, UR6 ;  /* 0x0000000600057c02 */ /* 0x000fd20008000f00 */
.L_x_2:
[----:B------:R-:W3:Y:S04]  /*0240*/  LDG.E.64.CONSTANT R24, desc[UR10][R4.64+-0x20] ;  /* 0xffffe00a04187981 */ /* 0x000ee8000c1e9b00 */
[----:B------:R-:W4:Y:S01]  /*0250*/  LDG.E.64.CONSTANT R22, desc[UR10][R4.64+-0x18] ;  /* 0xffffe80a04167981 */ /* 0x000f22000c1e9b00 */
[----:B---3--:R-:W-:-:S14]  /*0260*/  DSETP.NEU.AND P0, PT, R24, RZ, PT ;  /* 0x000000ff1800722a */ /* 0x008fdc0003f0d000 */
[----:B0-----:R-:W-:-:S04]  /*0270*/  @P0 IADD3 R28, P1, PT, R8, R6, RZ ;  /* 0x00000006081c0210 */ /* 0x001fc80007f3e0ff */
[----:B------:R-:W-:-:S05]  /*0280*/  @P0 IADD3.X R29, PT, PT, R9, R7, RZ, P1, !PT ;  /* 0x00000007091d0210 */ /* 0x000fca0000ffe4ff */
[----:B------:R-:W3:Y:S01]  /*0290*/  @P0 LDG.E.64 R26, desc[UR10][R28.64] ;  /* 0x0000000a1c1a0981 */ /* 0x000ee2000c1e1b00 */
[----:B----4-:R-:W-:Y:S02]  /*02a0*/  DSETP.NEU.AND P1, PT, R22, RZ, PT ;  /* 0x000000ff1600722a */ /* 0x010fe40003f2d000 */
[----:B---3--:R-:W-:-:S12]  /*02b0*/  @P0 DFMA R2, R24, R26, R2 ;  /* 0x0000001a1802022b */ /* 0x008fd80000000002 */
[----:B--2---:R-:W-:Y:S01]  /*02c0*/  @P1 IMAD.WIDE R26, R21, 0x8, R8 ;  /* 0x00000008151a1825 */ /* 0x004fe200078e0208 */
[----:B------:R-:W2:Y:S02]  /*02d0*/  LDG.E.64.CONSTANT R24, desc[UR10][R4.64+-0x10] ;  /* 0xfffff00a04187981 */ /* 0x000ea4000c1e9b00 */
[----:B------:R-:W-:-:S04]  /*02e0*/  @P1 IADD3 R26, P0, PT, R26, R6, RZ ;  /* 0x000000061a1a1210 */ /* 0x000fc80007f1e0ff */
[----:B------:R-:W-:-:S06]  /*02f0*/  @P1 IADD3.X R27, PT, PT, R27, R7, RZ, P0, !PT ;  /* 0x000000071b1b1210 */ /* 0x000fcc00007fe4ff */
[----:B------:R-:W3:Y:S01]  /*0300*/  @P1 LDG.E.64 R26, desc[UR10][R26.64] ;  /* 0x0000000a1a1a1981 */ /* 0x000ee2000c1e1b00 */
[----:B--2---:R-:W-:Y:S02]  /*0310*/  DSETP.NEU.AND P0, PT, R24, RZ, PT ;  /* 0x000000ff1800722a */ /* 0x004fe40003f0d000 */
[----:B---3--:R-:W-:-:S12]  /*0320*/  @P1 DFMA R2, R22, R26, R2 ;  /* 0x0000001a1602122b */ /* 0x008fd80000000002 */
[----:B------:R-:W-:Y:S01]  /*0330*/  @P0 IADD3 R28, P1, PT, R10, R6, RZ ;  /* 0x000000060a1c0210 */ /* 0x000fe20007f3e0ff */
[----:B------:R-:W2:Y:S03]  /*0340*/  LDG.E.64.CONSTANT R22, desc[UR10][R4.64+-0x8] ;  /* 0xfffff80a04167981 */ /* 0x000ea6000c1e9b00 */
[----:B------:R-:W-:-:S05]  /*0350*/  @P0 IADD3.X R29, PT, PT, R11, R7, RZ, P1, !PT ;  /* 0x000000070b1d0210 */ /* 0x000fca0000ffe4ff */
[----:B------:R-:W3:Y:S01]  /*0360*/  @P0 LDG.E.64 R26, desc[UR10][R28.64] ;  /* 0x0000000a1c1a0981 */ /* 0x000ee2000c1e1b00 */
[----:B--2---:R-:W-:Y:S02]  /*0370*/  DSETP.NEU.AND P1, PT, R22, RZ, PT ;  /* 0x000000ff1600722a */ /* 0x004fe40003f2d000 */
[----:B---3--:R-:W-:Y:S01]  /*0380*/  @P0 DFMA R2, R24, R26, R2 ;  /* 0x0000001a1802022b */ /* 0x008fe20000000002 */
[----:B------:R-:W2:Y:S11]  /*0390*/  LDG.E.64.CONSTANT R24, desc[UR10][R4.64] ;  /* 0x0000000a04187981 */ /* 0x000eb6000c1e9b00 */
[----:B------:R-:W-:-:S04]  /*03a0*/  @P1 IADD3 R26, P0, PT, R12, R6, RZ ;  /* 0x000000060c1a1210 */ /* 0x000fc80007f1e0ff */
[----:B------:R-:W-:-:S06]  /*03b0*/  @P1 IADD3.X R27, PT, PT, R13, R7, RZ, P0, !PT ;  /* 0x000000070d1b1210 */ /* 0x000fcc00007fe4ff */
[----:B------:R-:W3:Y:S01]  /*03c0*/  @P1 LDG.E.64 R26, desc[UR10][R26.64] ;  /* 0x0000000a1a1a1981 */ /* 0x000ee2000c1e1b00 */
[----:B--2---:R-:W-:Y:S02]  /*03d0*/  DSETP.NEU.AND P0, PT, R24, RZ, PT ;  /* 0x000000ff1800722a */ /* 0x004fe40003f0d000 */
[----:B---3--:R-:W-:-:S12]  /*03e0*/  @P1 DFMA R2, R22, R26, R2 ;  /* 0x0000001a1602122b */ /* 0x008fd80000000002 */
[----:B------:R-:W-:Y:S01]  /*03f0*/  @P0 IADD3 R22, P1, PT, R14, R6, RZ ;  /* 0x000000060e160210 */ /* 0x000fe20007f3e0ff */
[----:B------:R-:W2:Y:S03]  /*0400*/  LDG.E.64.CONSTANT R26, desc[UR10][R4.64+0x8] ;  /* 0x0000080a041a7981 */ /* 0x000ea6000c1e9b00 */
[----:B------:R-:W-:-:S06]  /*0410*/  @P0 IADD3.X R23, PT, PT, R15, R7, RZ, P1, !PT ;  /* 0x000000070f170210 */ /* 0x000fcc0000ffe4ff */
[----:B------:R-:W3:Y:S01]  /*0420*/  @P0 LDG.E.64 R22, desc[UR10][R22.64] ;  /* 0x0000000a16160981 */ /* 0x000ee2000c1e1b00 */
[----:B--2---:R-:W-:Y:S02]  /*0430*/  DSETP.NEU.AND P1, PT, R26, RZ, PT ;  /* 0x000000ff1a00722a */ /* 0x004fe40003f2d000 */
[----:B---3--:R-:W-:Y:S01]  /*0440*/  @P0 DFMA R2, R24, R22, R2 ;  /* 0x000000161802022b */ /* 0x008fe20000000002 */
[----:B------:R-:W2:Y:S11]  /*0450*/  LDG.E.64.CONSTANT R22, desc[UR10][R4.64+0x10] ;  /* 0x0000100a04167981 */ /* 0x000eb6000c1e9b00 */
[----:B------:R-:W-:-:S04]  /*0460*/  @P1 IADD3 R28, P0, PT, R16, R6, RZ ;  /* 0x00000006101c1210 */ /* 0x000fc80007f1e0ff */
[----:B------:R-:W-:-:S05]  /*0470*/  @P1 IADD3.X R29, PT, PT, R17, R7, RZ, P0, !PT ;  /* 0x00000007111d1210 */ /* 0x000fca00007fe4ff */
[----:B------:R-:W3:Y:S01]  /*0480*/  @P1 LDG.E.64 R24, desc[UR10][R28.64] ;  /* 0x0000000a1c181981 */ /* 0x000ee2000c1e1b00 */
[----:B--2---:R-:W-:Y:S02]  /*0490*/  DSETP.NEU.AND P0, PT, R22, RZ, PT ;  /* 0x000000ff1600722a */ /* 0x004fe40003f0d000 */
[----:B---3--:R-:W-:-:S12]  /*04a0*/  @P1 DFMA R2, R26, R24, R2 ;  /* 0x000000181a02122b */ /* 0x008fd80000000002 */
[----:B------:R-:W0:Y:S01]  /*04b0*/  @P0 LDC R27, c[0x0][0x388] ;  /* 0x0000e200ff1b0b82 */ /* 0x000e220000000800 */
[----:B------:R-:W2:Y:S01]  /*04c0*/  LDG.E.64.CONSTANT R24, desc[UR10][R4.64+0x18] ;  /* 0x0000180a04187981 */ /* 0x000ea2000c1e9b00 */
[----:B0-----:R-:W-:-:S03]  /*04d0*/  @P0 IMAD.WIDE R26, R27, 0x30, R8 ;  /* 0x000000301b1a0825 */ /* 0x001fc600078e0208 */
[----:B------:R-:W-:-:S04]  /*04e0*/  @P0 IADD3 R26, P1, PT, R26, R6, RZ ;  /* 0x000000061a1a0210 */ /* 0x000fc80007f3e0ff */
[----:B------:R-:W-:-:S06]  /*04f0*/  @P0 IADD3.X R27, PT, PT, R27, R7, RZ, P1, !PT ;  /* 0x000000071b1b0210 */ /* 0x000fcc0000ffe4ff */
[----:B------:R-:W3:Y:S01]  /*0500*/  @P0 LDG.E.64 R26, desc[UR10][R26.64] ;  /* 0x0000000a1a1a0981 */ /* 0x000ee2000c1e1b00 */
[----:B--2---:R-:W-:-:S14]  /*0510*/  DSETP.NEU.AND P1, PT, R24, RZ, PT ;  /* 0x000000ff1800722a */ /* 0x004fdc0003f2d000 */
[----:B------:R-:W0:Y:S01]  /*0520*/  @P1 LDC R18, c[0x0][0x388] ;  /* 0x0000e200ff121b82 */ /* 0x000e220000000800 */
[----:B---3--:R-:W-:Y:S01]  /*0530*/  @P0 DFMA R2, R22, R26, R2 ;  /* 0x0000001a1602022b */ /* 0x008fe20000000002 */
[----:B0-----:R-:W-:-:S03]  /*0540*/  @P1 IMAD.WIDE R22, R18, 0x38, R8 ;  /* 0x0000003812161825 */ /* 0x001fc600078e0208 */
[----:B------:R-:W-:-:S04]  /*0550*/  @P1 IADD3 R28, P0, PT, R22, R6, RZ ;  /* 0x00000006161c1210 */ /* 0x000fc80007f1e0ff */
[----:B------:R-:W-:-:S05]  /*0560*/  @P1 IADD3.X R29, PT, PT, R23, R7, RZ, P0, !PT ;  /* 0x00000007171d1210 */ /* 0x000fca00007fe4ff */
[----:B------:R-:W2:Y:S01]  /*0570*/  @P1 LDG.E.64 R22, desc[UR10][R28.64] ;  /* 0x0000000a1c161981 */ /* 0x000ea2000c1e1b00 */
[----:B------:R-:W-:-:S04]  /*0580*/  UIADD3 UR7, UPT, UPT, UR7, 0x8, URZ ;  /* 0x0000000807077890 */ /* 0x000fc8000fffe0ff */
[----:B------:R-:W-:Y:S01]  /*0590*/  UISETP.NE.AND UP1, UPT, UR7, URZ, UPT ;  /* 0x000000ff0700728c */ /* 0x000fe2000bf25270 */
[----:B------:R-:W-:-:S04]  /*05a0*/  IADD3 R4, P0, PT, R4, 0x40, RZ ;  /* 0x0000004004047810 */ /* 0x000fc80007f1e0ff */
[----:B------:R-:W-:Y:S01]  /*05b0*/  IADD3.X R5, PT, PT, RZ, R5, RZ, P0, !PT ;  /* 0x00000005ff057210 */ /* 0x000fe200007fe4ff */
[----:B--2---:R-:W-:Y:S01]  /*05c0*/  @P1 DFMA R2, R24, R22, R2 ;  /* 0x000000161802122b */ /* 0x004fe20000000002 */
[----:B------:R-:W-:-:S05]  /*05d0*/  MOV R23, R21 ;  /* 0x0000001500177202 */ /* 0x000fca0000000f00 */
[----:B------:R-:W-:Y:S01]  /*05e0*/  IMAD.WIDE R6, R23, 0x40, R6 ;  /* 0x0000004017067825 */ /* 0x000fe200078e0206 */
[----:B------:R-:W-:Y:S06]  /*05f0*/  BRA.U UP1, `(.L_x_2) ;  /* 0xfffffffd01107547 */ /* 0x000fec000b83ffff */
.L_x_1:
[----:B------:R-:W-:Y:S05]  /*0600*/  BRA.U !UP0, `(.L_x_0) ;  /* 0x0000000108f07547 */ /* 0x000fea000b800000 */
[----:B------:R-:W1:Y:S01]  /*0610*/  LDCU UR4, c[0x0][0x38c] ;  /* 0x00007180ff0477ac */ /* 0x000e620008000800 */
[----:B------:R-:W-:Y:S02]  /*0620*/  UISETP.GE.U32.AND UP0, UPT, UR8, 0x4, UPT ;  /* 0x000000040800788c */ /* 0x000fe4000bf06070 */
[----:B-1----:R-:W-:-:S04]  /*0630*/  ULOP3.LUT UR5, UR4, 0x3, URZ, 0xc0, !UPT ;  /* 0x0000000304057892 */ /* 0x002fc8000f8ec0ff */
[----:B------:R-:W-:-:S03]  /*0640*/  UISETP.NE.AND UP1, UPT, UR5, URZ, UPT ;  /* 0x000000ff0500728c */ /* 0x000fc6000bf25270 */
[----:B------:R-:W-:Y:S08]  /*0650*/  BRA.U !UP0, `(.L_x_3) ;  /* 0x00000001086c7547 */ /* 0x000ff0000b800000 */
[----:B------:R-:W1:Y:S02]  /*0660*/  LDC.64 R4, c[0x0][0x390] ;  /* 0x0000e400ff047b82 */ /* 0x000e640000000a00 */
[----:B-1----:R-:W-:-:S05]  /*0670*/  IMAD.WIDE.U32 R14, R0, 0x8, R4 ;  /* 0x00000008000e7825 */ /* 0x002fca00078e0004 */
[----:B------:R-:W2:Y:S04]  /*0680*/  LDG.E.64.CONSTANT R10, desc[UR10][R14.64] ;  /* 0x0000000a0e0a7981 */ /* 0x000ea8000c1e9b00 */
[----:B------:R-:W3:Y:S04]  /*0690*/  LDG.E.64.CONSTANT R12, desc[UR10][R14.64+0x8] ;  /* 0x0000080a0e0c7981 */ /* 0x000ee8000c1e9b00 */
[----:B------:R-:W4:Y:S04]  /*06a0*/  LDG.E.64.CONSTANT R8, desc[UR10][R14.64+0x10] ;  /* 0x0000100a0e087981 */ /* 0x000f28000c1e9b00 */
[----:B------:R1:W5:Y:S01]  /*06b0*/  LDG.E.64.CONSTANT R4, desc[UR10][R14.64+0x18] ;  /* 0x0000180a0e047981 */ /* 0x000362000c1e9b00 */
[----:B0-----:R-:W-:-:S04]  /*06c0*/  IMAD.WIDE R24, R23, 0x8, R6 ;  /* 0x0000000817187825 */ /* 0x001fc800078e0206 */
[----:B------:R-:W-:-:S04]  /*06d0*/  IMAD.WIDE R26, R23, 0x8, R24 ;  /* 0x00000008171a7825 */ /* 0x000fc800078e0218 */
[----:B-1----:R-:W-:Y:S01]  /*06e0*/  IMAD.WIDE R14, R23, 0x8, R26 ;  /* 0x00000008170e7825 */ /* 0x002fe200078e021a */
[----:B--2---:R-:W-:Y:S02]  /*06f0*/  DSETP.NEU.AND P0, PT, R10, RZ, PT ;  /* 0x000000ff0a00722a */ /* 0x004fe40003f0d000 */
[----:B---3--:R-:W-:Y:S02]  /*0700*/  DSETP.NEU.AND P1, PT, R12, RZ, PT ;  /* 0x000000ff0c00722a */ /* 0x008fe40003f2d000 */
[----:B----4-:R-:W-:-:S10]  /*0710*/  DSETP.NEU.AND P2, PT, R8, RZ, PT ;  /* 0x000000ff0800722a */ /* 0x010fd40003f4d000 */
[----:B------:R-:W-:Y:S01]  /*0720*/  @P0 IMAD.WIDE R20, R19, 0x8, R6 ;  /* 0x0000000813140825 */ /* 0x000fe200078e0206 */
[----:B-----5:R-:W-:-:S04]  /*0730*/  DSETP.NEU.AND P3, PT, R4, RZ, PT ;  /* 0x000000ff0400722a */ /* 0x020fc80003f6d000 */
[----:B------:R-:W2:Y:S01]  /*0740*/  @P0 LDG.E.64 R6, desc[UR10][R20.64] ;  /* 0x0000000a14060981 */ /* 0x000ea2000c1e1b00 */
[----:B------:R-:W-:-:S04]  /*0750*/  @P1 IMAD.WIDE R16, R19, 0x8, R24 ;  /* 0x0000000813101825 */ /* 0x000fc800078e0218 */
[C---:B------:R-:W-:Y:S02]  /*0760*/  @P2 IMAD.WIDE R24, R19.reuse, 0x8, R26 ;  /* 0x0000000813182825 */ /* 0x040fe400078e021a */
[----:B------:R-:W3:Y:S04]  /*0770*/  @P1 LDG.E.64 R16, desc[UR10][R16.64] ;  /* 0x0000000a10101981 */ /* 0x000ee8000c1e1b00 */
[----:B------:R-:W4:Y:S01]  /*0780*/  @P2 LDG.E.64 R24, desc[UR10][R24.64] ;  /* 0x0000000a18182981 */ /* 0x000f22000c1e1b00 */
[----:B------:R-:W-:-:S06]  /*0790*/  @P3 IMAD.WIDE R26, R19, 0x8, R14 ;  /* 0x00000008131a3825 */ /* 0x000fcc00078e020e */
[----:B------:R-:W5:Y:S01]  /*07a0*/  @P3 LDG.E.64 R26, desc[UR10][R26.64] ;  /* 0x0000000a1a1a3981 */ /* 0x000f62000c1e1b00 */
[----:B------:R-:W-:Y:S01]  /*07b0*/  IADD3 R0, PT, PT, R0, 0x4, RZ ;  /* 0x0000000400007810 */ /* 0x000fe20007ffe0ff */
[----:B--2---:R-:W-:Y:S01]  /*07c0*/  @P0 DFMA R2, R10, R6, R2 ;  /* 0x000000060a02022b */ /* 0x004fe20000000002 */
[----:B------:R-:W-:-:S07]  /*07d0*/  IMAD.WIDE R6, R23, 0x8, R14 ;  /* 0x0000000817067825 */ /* 0x000fce00078e020e */
[----:B---3--:R-:W-:-:S08]  /*07e0*/  @P1 DFMA R2, R12, R16, R2 ;  /* 0x000000100c02122b */ /* 0x008fd00000000002 */
[----:B----4-:R-:W-:-:S08]  /*07f0*/  @P2 DFMA R2, R8, R24, R2 ;  /* 0x000000180802222b */ /* 0x010fd00000000002 */
[----:B-----5:R-:W-:-:S11]  /*0800*/  @P3 DFMA R2, R4, R26, R2 ;  /* 0x0000001a0402322b */ /* 0x020fd60000000002 */
.L_x_3:
[----:B------:R-:W-:Y:S05]  /*0810*/  BRA.U !UP1, `(.L_x_0) ;  /* 0x00000001096c7547 */ /* 0x000fea000b800000 */
[----:B------:R-:W-:Y:S02]  /*0820*/  UISETP.NE.AND UP0, UPT, UR5, 0x1, UPT ;  /* 0x000000010500788c */ /* 0x000fe4000bf05270 */
[----:B------:R-:W-:-:S04]  /*0830*/  ULOP3.LUT UR4, UR4, 0x1, URZ, 0xc0, !UPT ;  /* 0x0000000104047892 */ /* 0x000fc8000f8ec0ff */
[----:B------:R-:W-:-:S03]  /*0840*/  UISETP.NE.U32.AND UP1, UPT, UR4, 0x1, UPT ;  /* 0x000000010400788c */ /* 0x000fc6000bf25070 */
[----:B------:R-:W-:Y:S08]  /*0850*/  BRA.U !UP0, `(.L_x_4) ;  /* 0x00000001083c7547 */ /* 0x000ff0000b800000 */
[----:B------:R-:W1:Y:S02]  /*0860*/  LDC.64 R4, c[0x0][0x390] ;  /* 0x0000e400ff047b82 */ /* 0x000e640000000a00 */
[----:B-1----:R-:W-:-:S05]  /*0870*/  IMAD.WIDE.U32 R12, R0, 0x8, R4 ;  /* 0x00000008000c7825 */ /* 0x002fca00078e0004 */
[----:B------:R-:W2:Y:S04]  /*0880*/  LDG.E.64.CONSTANT R8, desc[UR10][R12.64] ;  /* 0x0000000a0c087981 */ /* 0x000ea8000c1e9b00 */
[----:B------:R-:W3:Y:S01]  /*0890*/  LDG.E.64.CONSTANT R10, desc[UR10][R12.64+0x8] ;  /* 0x0000080a0c0a7981 */ /* 0x000ee2000c1e9b00 */
[----:B--2---:R-:W-:Y:S02]  /*08a0*/  DSETP.NEU.AND P0, PT, R8, RZ, PT ;  /* 0x000000ff0800722a */ /* 0x004fe40003f0d000 */
[----:B---3--:R-:W-:-:S12]  /*08b0*/  DSETP.NEU.AND P1, PT, R10, RZ, PT ;  /* 0x000000ff0a00722a */ /* 0x008fd80003f2d000 */
[----:B0-----:R-:W-:-:S04]  /*08c0*/  @P0 IMAD.WIDE R14, R19, 0x8, R6 ;  /* 0x00000008130e0825 */ /* 0x001fc800078e0206 */
[----:B------:R-:W-:Y:S02]  /*08d0*/  IMAD.WIDE R6, R23, 0x8, R6 ;  /* 0x0000000817067825 */ /* 0x000fe400078e0206 */
[----:B------:R-:W2:Y:S02]  /*08e0*/  @P0 LDG.E.64 R14, desc[UR10][R14.64] ;  /* 0x0000000a0e0e0981 */ /* 0x000ea4000c1e1b00 */
[----:B------:R-:W-:-:S06]  /*08f0*/  @P1 IMAD.WIDE R4, R19, 0x8, R6 ;  /* 0x0000000813041825 */ /* 0x000fcc00078e0206 */
[----:B------:R-:W3:Y:S01]  /*0900*/  @P1 LDG.E.64 R4, desc[UR10][R4.64] ;  /* 0x0000000a04041981 */ /* 0x000ee2000c1e1b00 */
[----:B------:R-:W-:Y:S01]  /*0910*/  IADD3 R0, PT, PT, R0, 0x2, RZ ;  /* 0x0000000200007810 */ /* 0x000fe20007ffe0ff */
[----:B------:R-:W-:Y:S01]  /*0920*/  IMAD.WIDE R6, R23, 0x8, R6 ;  /* 0x0000000817067825 */ /* 0x000fe200078e0206 */
[----:B--2---:R-:W-:-:S08]  /*0930*/  @P0 DFMA R2, R14, R8, R2 ;  /* 0x000000080e02022b */ /* 0x004fd00000000002 */
[----:B---3--:R-:W-:-:S11]  /*0940*/  @P1 DFMA R2, R10, R4, R2 ;  /* 0x000000040a02122b */ /* 0x008fd60000000002 */
.L_x_4:
[----:B------:R-:W-:Y:S05]  /*0950*/  BRA.U UP1, `(.L_x_0) ;  /* 0x00000001011c7547 */ /* 0x000fea000b800000 */
[----:B------:R-:W1:Y:S02]  /*0960*/  LDC.64 R4, c[0x0][0x390] ;  /* 0x0000e400ff047b82 */ /* 0x000e640000000a00 */
[----:B-1----:R-:W-:-:S06]  /*0970*/  IMAD.WIDE.U32 R4, R0, 0x8, R4 ;  /* 0x0000000800047825 */ /* 0x002fcc00078e0004 */
[----:B------:R-:W2:Y:S02]  /*0980*/  LDG.E.64.CONSTANT R4, desc[UR10][R4.64] ;  /* 0x0000000a04047981 */ /* 0x000ea4000c1e9b00 */
[----:B--2---:R-:W-:-:S14]  /*0990*/  DSETP.NEU.AND P0, PT, R4, RZ, PT ;  /* 0x000000ff0400722a */ /* 0x004fdc0003f0d000 */
[----:B0-----:R-:W-:-:S06]  /*09a0*/  @P0 IMAD.WIDE R6, R19, 0x8, R6 ;  /* 0x0000000813060825 */ /* 0x001fcc00078e0206 */
[----:B------:R-:W2:Y:S02]  /*09b0*/  @P0 LDG.E.64 R6, desc[UR10][R6.64] ;  /* 0x0000000a06060981 */ /* 0x000ea4000c1e1b00 */
[----:B--2---:R-:W-:-:S11]  /*09c0*/  @P0 DFMA R2, R4, R6, R2 ;  /* 0x000000060402022b */ /* 0x004fd60000000002 */
.L_x_0:
[----:B------:R-:W1:Y:S01]  /*09d0*/  LDC.64 R4, c[0x0][0x380] ;  /* 0x0000e000ff047b82 */ /* 0x000e620000000a00 */
[----:B------:R-:W2:Y:S02]  /*09e0*/  LDCU UR4, c[0x0][0x38c] ;  /* 0x00007180ff0477ac */ /* 0x000ea40008000800 */
[----:B--2---:R-:W-:-:S04]  /*09f0*/  IMAD R19, R23, UR4, R19 ;  /* 0x0000000417137c24 */ /* 0x004fc8000f8e0213 */
[----:B-1----:R-:W-:-:S05]  /*0a00*/  IMAD.WIDE R4, R19, 0x8, R4 ;  /* 0x0000000813047825 */ /* 0x002fca00078e0204 */
[----:B0-----:R-:W2:Y:S02]  /*0a10*/  LDG.E.64 R6, desc[UR10][R4.64] ;  /* 0x0000000a04067981 */ /* 0x001ea4000c1e1b00 */
[----:B--2---:R-:W-:-:S07]  /*0a20*/  DADD R6, R6, -R2 ;  /* 0x0000000006067229 */ /* 0x004fce0000000802 */
[----:B------:R-:W-:Y:S01]  /*0a30*/  STG.E.64 desc[UR10][R4.64], R6 ;  /* 0x0000000604007986 */ /* 0x000fe2000c101b0a */
[----:B------:R-:W-:Y:S05]  /*0a40*/  EXIT ;  /* 0x000000000000794d */ /* 0x000fea0003800000 */
.L_x_5:
[----:B------:R-:W-:-:S00]  /*0a50*/  BRA `(.L_x_5) ;  /* 0xfffffffc00fc7947 */ /* 0x000fc0000383ffff */
[----:B------:R-:W-:-:S00]  /*0a60*/  NOP ;  /* 0x0000000000007918 */ /* 0x000fc00000000000 */
        /* <DEDUP_REMOVED lines=9> */
.L_x_29:


//--------------------- .text._Z20gs_dot_reduce_kerneliPdS_S_ --------------------------
	.section	.text._Z20gs_dot_reduce_kerneliPdS_S_,"ax",@progbits
	.align	128
        .global         _Z20gs_dot_reduce_kerneliPdS_S_
        .type           _Z20gs_dot_reduce_kerneliPdS_S_,@function
        .size           _Z20gs_dot_reduce_kerneliPdS_S_,(.L_x_28 - _Z20gs_dot_reduce_kerneliPdS_S_)
        .other          _Z20gs_dot_reduce_kerneliPdS_S_,@"STO_CUDA_ENTRY STV_DEFAULT"
_Z20gs_dot_reduce_kerneliPdS_S_:
.text._Z20gs_dot_reduce_kerneliPdS_S_:
[----:B------:R-:W-:Y:S08]  /*0000*/  LDC R1, c[0x0][0x37c] ;  /* 0x0000df00ff017b82 */ /* 0x000ff00000000800 */
[----:B------:R-:W0:Y:S01]  /*0010*/  LDC R0, c[0x0][0x360] ;  /* 0x0000d800ff007b82 */ /* 0x000e220000000800 */
[----:B------:R-:W-:Y:S01]  /*0020*/  IMAD.MOV.U32 R2, RZ, RZ, RZ ;  /* 0x000000ffff027224 */ /* 0x000fe200078e00ff */
[----:B------:R-:W1:Y:S01]  /*0030*/  LDCU.64 UR4, c[0x0][0x358] ;  /* 0x00006b00ff0477ac */ /* 0x000e620008000a00 */
[----:B------:R-:W-:-:S02]  /*0040*/  CS2R R12, SRZ ;  /* 0x00000000000c7805 */ /* 0x000fc4000001ff00 */
[----:B------:R-:W-:-:S03]  /*0050*/  CS2R R14, SRZ ;  /* 0x00000000000e7805 */ /* 0x000fc6000001ff00 */
[----:B------:R-:W2:Y:S01]  /*0060*/  LDC R29, c[0x0][0x380] ;  /* 0x0000e000ff1d7b82 */ /* 0x000ea20000000800 */
[----:B0-----:R-:W0:Y:S01]  /*0070*/  I2F.U32.RP R4, R0 ;  /* 0x0000000000047306 */ /* 0x001e220000209000 */
[----:B------:R-:W-:-:S07]  /*0080*/  ISETP.NE.U32.AND P2, PT, R0, RZ, PT ;  /* 0x000000ff0000720c */ /* 0x000fce0003f45070 */
[----:B0-----:R-:W0:Y:S02]  /*0090*/  MUFU.RCP R4, R4 ;  /* 0x0000000400047308 */ /* 0x001e240000001000 */
[----:B0-----:R-:W-:-:S06]  /*00a0*/  VIADD R5, R4, 0xffffffe ;  /* 0x0ffffffe04057836 */ /* 0x001fcc0000000000 */
[----:B------:R-:W0:Y:S02]  /*00b0*/  F2I.FTZ.U32.TRUNC.NTZ R3, R5 ;  /* 0x0000000500037305 */ /* 0x000e24000021f000 */
[----:B0-----:R-:W-:-:S04]  /*00c0*/  IMAD.MOV R7, RZ, RZ, -R3 ;  /* 0x000000ffff077224 */ /* 0x001fc800078e0a03 */
[----:B------:R-:W-:-:S04]  /*00d0*/  IMAD R7, R7, R0, RZ ;  /* 0x0000000007077224 */ /* 0x000fc800078e02ff */
[----:B------:R-:W-:Y:S01]  /*00e0*/  IMAD.HI.U32 R2, R3, R7, R2 ;  /* 0x0000000703027227 */ /* 0x000fe200078e0002 */
[----:B--2---:R-:W-:-:S05]  /*00f0*/  IADD3 R3, PT, PT, R0, -0x1, R29 ;  /* 0xffffffff00037810 */ /* 0x004fca0007ffe01d */
[----:B------:R-:W-:-:S04]  /*0100*/  IMAD.HI.U32 R2, R2, R3, RZ ;  /* 0x0000000302027227 */ /* 0x000fc800078e00ff */
[----:B------:R-:W-:-:S04]  /*0110*/  IMAD.MOV R4, RZ, RZ, -R2 ;  /* 0x000000ffff047224 */ /* 0x000fc800078e0a02 */
[----:B------:R-:W-:Y:S02]  /*0120*/  IMAD R3, R0, R4, R3 ;  /* 0x0000000400037224 */ /* 0x000fe400078e0203 */
[----:B------:R-:W0:Y:S03]  /*0130*/  S2R R4, SR_TID.X ;  /* 0x0000000000047919 */ /* 0x000e260000002100 */
[----:B------:R-:W-:-:S13]  /*0140*/  ISETP.GE.U32.AND P0, PT, R3, R0, PT ;  /* 0x000000000300720c */ /* 0x000fda0003f06070 */
[----:B------:R-:W-:Y:S01]  /*0150*/  @P0 IADD3 R3, PT, PT, R3, -R0, RZ ;  /* 0x8000000003030210 */ /* 0x000fe20007ffe0ff */
[----:B------:R-:W-:-:S03]  /*0160*/  @P0 VIADD R2, R2, 0x1 ;  /* 0x0000000102020836 */ /* 0x000fc60000000000 */
[-C--:B------:R-:W-:Y:S02]  /*0170*/  ISETP.GE.U32.AND P1, PT, R3, R0.reuse, PT ;  /* 0x000000000300720c */ /* 0x080fe40003f26070 */
[----:B------:R-:W2:Y:S11]  /*0180*/  S2R R3, SR_CTAID.X ;  /* 0x0000000000037919 */ /* 0x000eb60000002500 */
[----:B------:R-:W-:Y:S01]  /*0190*/  @P1 VIADD R2, R2, 0x1 ;  /* 0x0000000102021836 */ /* 0x000fe20000000000 */
[----:B------:R-:W-:-:S04]  /*01a0*/  @!P2 LOP3.LUT R2, RZ, R0, RZ, 0x33, !PT ;  /* 0x00000000ff02a212 */ /* 0x000fc800078e33ff */
[----:B------:R-:W-:-:S13]  /*01b0*/  ISETP.GE.AND P0, PT, R2, 0x1, PT ;  /* 0x000000010200780c */ /* 0x000fda0003f06270 */
[----:B01----:R-:W-:Y:S05]  /*01c0*/  @!P0 BRA `(.L_x_6) ;  /* 0x0000000800fc8947 */ /* 0x003fea0003800000 */
[C---:B------:R-:W-:Y:S01]  /*01d0*/  ISETP.GE.U32.AND P1, PT, R2.reuse, 0x8, PT ;  /* 0x000000080200780c */ /* 0x040fe20003f26070 */
[CC--:B--2---:R-:W-:Y:S01]  /*01e0*/  IMAD R22, R3.reuse, R29.reuse, R4 ;  /* 0x0000001d03167224 */ /* 0x0c4fe200078e0204 */
[----:B------:R-:W-:Y:S01]  /*01f0*/  LOP3.LUT R5, R2, 0x7, RZ, 0xc0, !PT ;  /* 0x0000000702057812 */ /* 0x000fe200078ec0ff */
[----:B------:R-:W-:Y:S01]  /*0200*/  IMAD R6, R3, R29, R29 ;  /* 0x0000001d03067224 */ /* 0x000fe200078e021d */
[----:B------:R-:W-:Y:S02]  /*0210*/  CS2R R14, SRZ ;  /* 0x00000000000e7805 */ /* 0x000fe4000001ff00 */
[----:B------:R-:W-:Y:S02]  /*0220*/  CS2R R12, SRZ ;  /* 0x00000000000c7805 */ /* 0x000fe4000001ff00 */
[----:B------:R-:W-:-:S05]  /*0230*/  ISETP.NE.AND P0, PT, R5, RZ, PT ;  /* 0x000000ff0500720c */ /* 0x000fca0003f05270 */
[----:B------:R-:W-:Y:S08]  /*0240*/  @!P1 BRA `(.L_x_7) ;  /* 0x0000000400949947 */ /* 0x000ff00003800000 */
[----:B------:R-:W-:Y:S01]  /*0250*/  IMAD.IADD R8, R0, 0x1, R4 ;  /* 0x0000000100087824 */ /* 0x000fe200078e0204 */
[----:B------:R-:W-:Y:S01]  /*0260*/  LOP3.LUT R10, R2, 0x7ffffff8, RZ, 0xc0, !PT ;  /* 0x7ffffff8020a7812 */ /* 0x000fe200078ec0ff */
[C---:B------:R-:W-:Y:S01]  /*0270*/  IMAD R11, R0.reuse, 0x2, R22 ;  /* 0x00000002000b7824 */ /* 0x040fe200078e0216 */
[C---:B------:R-:W-:Y:S01]  /*0280*/  LEA R7, R0.reuse, R22, 0x2 ;  /* 0x0000001600077211 */ /* 0x040fe200078e10ff */
[----:B------:R-:W-:Y:S01]  /*0290*/  IMAD R29, R3, R29, R8 ;  /* 0x0000001d031d7224 */ /* 0x000fe200078e0208 */
[----:B------:R-:W-:Y:S01]  /*02a0*/  CS2R R14, SRZ ;  /* 0x00000000000e7805 */ /* 0x000fe2000001ff00 */
[C-C-:B------:R-:W-:Y:S02]  /*02b0*/  IMAD R9, R0.reuse, 0x3, R22.reuse ;  /* 0x0000000300097824 */ /* 0x140fe400078e0216 */
[C-C-:B------:R-:W-:Y:S02]  /*02c0*/  IMAD R23, R0.reuse, 0x5, R22.reuse ;  /* 0x0000000500177824 */ /* 0x140fe400078e0216 */
[----:B------:R-:W-:-:S02]  /*02d0*/  IMAD R25, R0, 0x6, R22 ;  /* 0x0000000600197824 */ /* 0x000fc400078e0216 */
[----:B------:R-:W-:Y:S02]  /*02e0*/  IMAD R27, R0, 0x7, R22 ;  /* 0x00000007001b7824 */ /* 0x000fe400078e0216 */
[----:B------:R-:W-:-:S07]  /*02f0*/  IMAD.MOV R8, RZ, RZ, -R10 ;  /* 0x000000ffff087224 */ /* 0x000fce00078e0a0a */
.L_x_8:
[----:B------:R-:W-:-:S13]  /*0300*/  ISETP.GE.AND P2, PT, R22, R6, PT ;  /* 0x000000061600720c */ /* 0x000fda0003f46270 */
[----:B------:R-:W0:Y:S02]  /*0310*/  @!P2 LDC.64 R16, c[0x0][0x388] ;  /* 0x0000e200ff10ab82 */ /* 0x000e240000000a00 */
[----:B0-----:R-:W-:-:S06]  /*0320*/  @!P2 IMAD.WIDE R18, R22, 0x8, R16 ;  /* 0x000000081612a825 */ /* 0x001fcc00078e0210 */
[----:B------:R-:W0:Y:S01]  /*0330*/  @!P2 LDC.64 R16, c[0x0][0x390] ;  /* 0x0000e400ff10ab82 */ /* 0x000e220000000a00 */
[----:B------:R-:W2:Y:S01]  /*0340*/  @!P2 LDG.E.64 R18, desc[UR4][R18.64] ;  /* 0x000000041212a981 */ /* 0x000ea2000c1e1b00 */
[----:B------:R-:W-:-:S05]  /*0350*/  IMAD.IADD R10, R0, 0x1, R22 ;  /* 0x00000001000a7824 */ /* 0x000fca00078e0216 */
[----:B------:R-:W-:-:S13]  /*0360*/  ISETP.GE.AND P4, PT, R10, R6, PT ;  /* 0x000000060a00720c */ /* 0x000fda0003f86270 */
[----:B------:R-:W1:Y:S01]  /*0370*/  @!P4 LDC.64 R20, c[0x0][0x388] ;  /* 0x0000e200ff14cb82 */ /* 0x000e620000000a00 */
[----:B0-----:R-:W-:-:S06]  /*0380*/  @!P2 IMAD.WIDE R16, R22, 0x8, R16 ;  /* 0x000000081610a825 */ /* 0x001fcc00078e0210 */
[----:B------:R-:W3:Y:S01]  /*0390*/  @!P2 LDG.E.64 R16, desc[UR4][R16.64] ;  /* 0x000000041010a981 */ /* 0x000ee2000c1e1b00 */
[----:B-1----:R-:W-:-:S06]  /*03a0*/  @!P4 IMAD.WIDE R20, R29, 0x8, R20 ;  /* 0x000000081d14c825 */ /* 0x002fcc00078e0214 */
[----:B------:R-:W4:Y:S01]  /*03b0*/  @!P4 LDG.E.64 R20, desc[UR4][R20.64] ;  /* 0x000000041414c981 */ /* 0x000f22000c1e1b00 */
[----:B--2---:R-:W-:Y:S01]  /*03c0*/  @!P2 DADD R12, R12, R18 ;  /* 0x000000000c0ca229 */ /* 0x004fe20000000012 */
[----:B------:R-:W0:Y:S02]  /*03d0*/  @!P4 LDC.64 R18, c[0x0][0x390] ;  /* 0x0000e400ff12cb82 */ /* 0x000e240000000a00 */
[----:B0-----:R-:W-:-:S06]  /*03e0*/  @!P4 IMAD.WIDE R18, R29, 0x8, R18 ;  /* 0x000000081d12c825 */ /* 0x001fcc00078e0212 */
[----:B------:R-:W2:Y:S01]  /*03f0*/  @!P4 LDG.E.64 R18, desc[UR4][R18.64] ;  /* 0x000000041212c981 */ /* 0x000ea2000c1e1b00 */
[----:B------:R-:W-:-:S05]  /*0400*/  IMAD.IADD R10, R10, 0x1, R0 ;  /* 0x000000010a0a7824 */ /* 0x000fca00078e0200 */
[C---:B------:R-:W-:Y:S02]  /*0410*/  ISETP.GE.AND P3, PT, R10.reuse, R6, PT ;  /* 0x000000060a00720c */ /* 0x040fe40003f66270 */
[----:B------:R-:W-:-:S04]  /*0420*/  IADD3 R10, PT, PT, R10, R0, RZ ;  /* 0x000000000a0a7210 */ /* 0x000fc80007ffe0ff */
[----:B------:R-:W-:Y:S01]  /*0430*/  ISETP.GE.AND P1, PT, R10, R6, PT ;  /* 0x000000060a00720c */ /* 0x000fe20003f26270 */
[----:B---3--:R-:W-:-:S06]  /*0440*/  @!P2 DADD R14, R14, R16 ;  /* 0x000000000e0ea229 */ /* 0x008fcc0000000010 */
[----:B------:R-:W0:Y:S01]  /*0450*/  @!P3 LDC.64 R16, c[0x0][0x388] ;  /* 0x0000e200ff10bb82 */ /* 0x000e220000000a00 */
[----:B----4-:R-:W-:-:S07]  /*0460*/  @!P4 DADD R12, R12, R20 ;  /* 0x000000000c0cc229 */ /* 0x010fce0000000014 */
        /* <DEDUP_REMOVED lines=10> */
[----:B------:R-:W-:Y:S01]  /*0510*/  ISETP.GE.AND P2, PT, R10, R6, PT ;  /* 0x000000060a00720c */ /* 0x000fe20003f46270 */
[----:B---3--:R-:W-:Y:S01]  /*0520*/  @!P3 DADD R12, R12, R16 ;  /* 0x000000000c0cb229 */ /* 0x008fe20000000010 */
[----:B------:R-:W0:Y:S01]  /*0530*/  @!P1 LDC.64 R16, c[0x0][0x390] ;  /* 0x0000e400ff109b82 */ /* 0x000e220000000a00 */
[----:B----4-:R-:W-:-:S10]  /*0540*/  @!P3 DADD R14, R14, R20 ;  /* 0x000000000e0eb229 */ /* 0x010fd40000000014 */
        /* <DEDUP_REMOVED lines=10> */
[C---:B------:R-:W-:Y:S01]  /*05f0*/  ISETP.GE.AND P4, PT, R10.reuse, R6, PT ;  /* 0x000000060a00720c */ /* 0x040fe20003f86270 */
[----:B------:R-:W-:-:S05]  /*0600*/  IMAD.IADD R10, R10, 0x1, R0 ;  /* 0x000000010a0a7824 */ /* 0x000fca00078e0200 */
        /* <DEDUP_REMOVED lines=13> */
[----:B------:R-:W-:-:S04]  /*06e0*/  IADD3 R10, PT, PT, R10, R0, RZ ;  /* 0x000000000a0a7210 */ /* 0x000fc80007ffe0ff */
[----:B------:R-:W-:Y:S01]  /*06f0*/  ISETP.GE.AND P1, PT, R10, R6, PT ;  /* 0x000000060a00720c */ /* 0x000fe20003f26270 */
[----:B---3--:R-:W-:Y:S01]  /*0700*/  @!P4 DADD R12, R12, R16 ;  /* 0x000000000c0cc229 */ /* 0x008fe20000000010 */
[----:B------:R-:W0:Y:S07]  /*0710*/  @!P3 LDC.64 R16, c[0x0][0x390] ;  /* 0x0000e400ff10bb82 */ /* 0x000e2e0000000a00 */
[----:B----4-:R-:W-:-:S04]  /*0720*/  @!P3 DADD R12, R12, R20 ;  /* 0x000000000c0cb229 */ /* 0x010fc80000000014 */
        /* <DEDUP_REMOVED lines=9> */
[----:B------:R-:W-:-:S05]  /*07c0*/  VIADD R8, R8, 0x8 ;  /* 0x0000000808087836 */ /* 0x000fca0000000000 */
[----:B------:R-:W-:Y:S01]  /*07d0*/  ISETP.NE.AND P2, PT, R8, RZ, PT ;  /* 0x000000ff0800720c */ /* 0x000fe20003f45270 */
[C---:B------:R-:W-:Y:S01]  /*07e0*/  IMAD R29, R0.reuse, 0x8, R29 ;  /* 0x00000008001d7824 */ /* 0x040fe200078e021d */
[----:B---3--:R-:W-:Y:S01]  /*07f0*/  @!P3 DADD R14, R14, R16 ;  /* 0x000000000e0eb229 */ /* 0x008fe20000000010 */
[C---:B------:R-:W-:Y:S01]  /*0800*/  IMAD R11, R0.reuse, 0x8, R11 ;  /* 0x00000008000b7824 */ /* 0x040fe200078e020b */
[----:B------:R-:W-:Y:S01]  /*0810*/  LEA R9, R0, R9, 0x3 ;  /* 0x0000000900097211 */ /* 0x000fe200078e18ff */
[----:B------:R-:W-:Y:S01]  /*0820*/  IMAD.IADD R22, R10, 0x1, R0 ;  /* 0x000000010a167824 */ /* 0x000fe200078e0200 */
[C---:B------:R-:W-:Y:S01]  /*0830*/  LEA R25, R0.reuse, R25, 0x3 ;  /* 0x0000001900197211 */ /* 0x040fe200078e18ff */
[----:B------:R-:W-:-:S03]  /*0840*/  IMAD R7, R0, 0x8, R7 ;  /* 0x0000000800077824 */ /* 0x000fc600078e0207 */
[----:B----4-:R-:W-:Y:S01]  /*0850*/  @!P1 DADD R14, R14, R20 ;  /* 0x000000000e0e9229 */ /* 0x010fe20000000014 */
[C---:B------:R-:W-:Y:S02]  /*0860*/  IMAD R23, R0.reuse, 0x8, R23 ;  /* 0x0000000800177824 */ /* 0x040fe400078e0217 */
[----:B------:R-:W-:Y:S01]  /*0870*/  IMAD R27, R0, 0x8, R27 ;  /* 0x00000008001b7824 */ /* 0x000fe200078e021b */
[----:B--2---:R-:W-:Y:S01]  /*0880*/  @!P1 DADD R12, R12, R18 ;  /* 0x000000000c0c9229 */ /* 0x004fe20000000012 */
[----:B------:R-:W-:Y:S10]  /*0890*/  @P2 BRA `(.L_x_8) ;  /* 0xfffffff800982947 */ /* 0x000ff4000383ffff */
.L_x_7:
[----:B------:R-:W-:Y:S05]  /*08a0*/  @!P0 BRA `(.L_x_6) ;  /* 0x0000000400448947 */ /* 0x000fea0003800000 */
[----:B------:R-:W-:Y:S02]  /*08b0*/  ISETP.GE.U32.AND P1, PT, R5, 0x4, PT ;  /* 0x000000040500780c */ /* 0x000fe40003f26070 */
[----:B------:R-:W-:-:S04]  /*08c0*/  LOP3.LUT R7, R2, 0x3, RZ, 0xc0, !PT ;  /* 0x0000000302077812 */ /* 0x000fc800078ec0ff */
[----:B------:R-:W-:-:S07]  /*08d0*/  ISETP.NE.AND P0, PT, R7, RZ, PT ;  /* 0x000000ff0700720c */ /* 0x000fce0003f05270 */
[----:B------:R-:W-:Y:S06]  /*08e0*/  @!P1 BRA `(.L_x_9) ;  /* 0x0000000000a09947 */ /* 0x000fec0003800000 */
[----:B------:R-:W-:-:S13]  /*08f0*/  ISETP.GE.AND P1, PT, R22, R6, PT ;  /* 0x000000061600720c */ /* 0x000fda0003f26270 */
[----:B------:R-:W0:Y:S01]  /*0900*/  @!P1 LDC.64 R8, c[0x0][0x388] ;  /* 0x0000e200ff089b82 */ /* 0x000e220000000a00 */
[----:B------:R-:W-:-:S07]  /*0910*/  IMAD.IADD R23, R22, 0x1, R0 ;  /* 0x0000000116177824 */ /* 0x000fce00078e0200 */
[----:B------:R-:W1:Y:S01]  /*0920*/  @!P1 LDC.64 R16, c[0x0][0x390] ;  /* 0x0000e400ff109b82 */ /* 0x000e620000000a00 */
[----:B0-----:R-:W-:-:S06]  /*0930*/  @!P1 IMAD.WIDE R8, R22, 0x8, R8 ;  /* 0x0000000816089825 */ /* 0x001fcc00078e0208 */
[----:B------:R-:W2:Y:S01]  /*0940*/  @!P1 LDG.E.64 R8, desc[UR4][R8.64] ;  /* 0x0000000408089981 */ /* 0x000ea2000c1e1b00 */
[C---:B------:R-:W-:Y:S01]  /*0950*/  ISETP.GE.AND P2, PT, R23.reuse, R6, PT ;  /* 0x000000061700720c */ /* 0x040fe20003f46270 */
[----:B------:R-:W-:Y:S02]  /*0960*/  IMAD.IADD R27, R23, 0x1, R0 ;  /* 0x00000001171b7824 */ /* 0x000fe400078e0200 */
[----:B-1----:R-:W-:-:S03]  /*0970*/  @!P1 IMAD.WIDE R16, R22, 0x8, R16 ;  /* 0x0000000816109825 */ /* 0x002fc600078e0210 */
[C---:B------:R-:W-:Y:S02]  /*0980*/  ISETP.GE.AND P3, PT, R27.reuse, R6, PT ;  /* 0x000000061b00720c */ /* 0x040fe40003f66270 */
[----:B------:R-:W-:Y:S01]  /*0990*/  IADD3 R5, PT, PT, R27, R0, RZ ;  /* 0x000000001b057210 */ /* 0x000fe20007ffe0ff */
[----:B------:R-:W3:Y:S03]  /*09a0*/  @!P1 LDG.E.64 R16, desc[UR4][R16.64] ;  /* 0x0000000410109981 */ /* 0x000ee6000c1e1b00 */
[----:B------:R-:W-:Y:S01]  /*09b0*/  ISETP.GE.AND P4, PT, R5, R6, PT ;  /* 0x000000060500720c */ /* 0x000fe20003f86270 */
[----:B------:R-:W0:Y:S08]  /*09c0*/  @!P2 LDC.64 R24, c[0x0][0x388] ;  /* 0x0000e200ff18ab82 */ /* 0x000e300000000a00 */
[----:B------:R-:W1:Y:S08]  /*09d0*/  @!P2 LDC.64 R18, c[0x0][0x390] ;  /* 0x0000e400ff12ab82 */ /* 0x000e700000000a00 */
[----:B------:R-:W4:Y:S01]  /*09e0*/  @!P3 LDC.64 R10, c[0x0][0x388] ;  /* 0x0000e200ff0abb82 */ /* 0x000f220000000a00 */
[----:B0-----:R-:W-:-:S07]  /*09f0*/  @!P2 IMAD.WIDE R24, R23, 0x8, R24 ;  /* 0x000000081718a825 */ /* 0x001fce00078e0218 */
[----:B------:R-:W0:Y:S01]  /*0a00*/  @!P4 LDC.64 R20, c[0x0][0x388] ;  /* 0x0000e200ff14cb82 */ /* 0x000e220000000a00 */
[----:B------:R-:W5:Y:S01]  /*0a10*/  @!P2 LDG.E.64 R24, desc[UR4][R24.64] ;  /* 0x000000041818a981 */ /* 0x000f62000c1e1b00 */
[----:B-1----:R-:W-:-:S06]  /*0a20*/  @!P2 IMAD.WIDE R22, R23, 0x8, R18 ;  /* 0x000000081716a825 */ /* 0x002fcc00078e0212 */
[----:B------:R-:W1:Y:S01]  /*0a30*/  @!P4 LDC.64 R18, c[0x0][0x390] ;  /* 0x0000e400ff12cb82 */ /* 0x000e620000000a00 */
[----:B------:R-:W5:Y:S01]  /*0a40*/  @!P2 LDG.E.64 R22, desc[UR4][R22.64] ;  /* 0x000000041616a981 */ /* 0x000f62000c1e1b00 */
[----:B----4-:R-:W-:-:S06]  /*0a50*/  @!P3 IMAD.WIDE R10, R27, 0x8, R10 ;  /* 0x000000081b0ab825 */ /* 0x010fcc00078e020a */
[----:B------:R-:W4:Y:S01]  /*0a60*/  @!P3 LDG.E.64 R10, desc[UR4][R10.64] ;  /* 0x000000040a0ab981 */ /* 0x000f22000c1e1b00 */
[----:B0-----:R-:W-:-:S06]  /*0a70*/  @!P4 IMAD.WIDE R20, R5, 0x8, R20 ;  /* 0x000000080514c825 */ /* 0x001fcc00078e0214 */
[----:B------:R-:W4:Y:S01]  /*0a80*/  @!P4 LDG.E.64 R20, desc[UR4][R20.64] ;  /* 0x000000041414c981 */ /* 0x000f22000c1e1b00 */
[----:B-1----:R-:W-:-:S06]  /*0a90*/  @!P4 IMAD.WIDE R18, R5, 0x8, R18 ;  /* 0x000000080512c825 */ /* 0x002fcc00078e0212 */
[----:B------:R-:W4:Y:S01]  /*0aa0*/  @!P4 LDG.E.64 R18, desc[UR4][R18.64] ;  /* 0x000000041212c981 */ /* 0x000f22000c1e1b00 */
[----:B--2---:R-:W-:Y:S01]  /*0ab0*/  @!P1 DADD R12, R12, R8 ;  /* 0x000000000c0c9229 */ /* 0x004fe20000000008 */
[----:B------:R-:W0:Y:S02]  /*0ac0*/  @!P3 LDC.64 R8, c[0x0][0x390] ;  /* 0x0000e400ff08bb82 */ /* 0x000e240000000a00 */
[----:B0-----:R-:W-:-:S06]  /*0ad0*/  @!P3 IMAD.WIDE R8, R27, 0x8, R8 ;  /* 0x000000081b08b825 */ /* 0x001fcc00078e0208 */
[----:B------:R-:W2:Y:S01]  /*0ae0*/  @!P3 LDG.E.64 R8, desc[UR4][R8.64] ;  /* 0x000000040808b981 */ /* 0x000ea2000c1e1b00 */
[----:B---3--:R-:W-:Y:S02]  /*0af0*/  @!P1 DADD R14, R14, R16 ;  /* 0x000000000e0e9229 */ /* 0x008fe40000000010 */
[----:B-----5:R-:W-:-:S06]  /*0b00*/  @!P2 DADD R12, R12, R24 ;  /* 0x000000000c0ca229 */ /* 0x020fcc0000000018 */
[----:B------:R-:W-:Y:S02]  /*0b10*/  @!P2 DADD R14, R14, R22 ;  /* 0x000000000e0ea229 */ /* 0x000fe40000000016 */
[----:B----4-:R-:W-:Y:S01]  /*0b20*/  @!P3 DADD R12, R12, R10 ;  /* 0x000000000c0cb229 */ /* 0x010fe2000000000a */
[----:B------:R-:W-:-:S07]  /*0b30*/  IMAD.IADD R22, R5, 0x1, R0 ;  /* 0x0000000105167824 */ /* 0x000fce00078e0200 */
[----:B------:R-:W-:Y:S02]  /*0b40*/  @!P4 DADD R12, R12, R20 ;  /* 0x000000000c0cc229 */ /* 0x000fe40000000014 */
[----:B--2---:R-:W-:-:S08]  /*0b50*/  @!P3 DADD R14, R14, R8 ;  /* 0x000000000e0eb229 */ /* 0x004fd00000000008 */
[----:B------:R-:W-:-:S11]  /*0b60*/  @!P4 DADD R14, R14, R18 ;  /* 0x000000000e0ec229 */ /* 0x000fd60000000012 */
.L_x_9:
[----:B------:R-:W-:Y:S05]  /*0b70*/  @!P0 BRA `(.L_x_6) ;  /* 0x0000000000908947 */ /* 0x000fea0003800000 */
[----:B------:R-:W-:Y:S02]  /*0b80*/  ISETP.NE.AND P0, PT, R7, 0x1, PT ;  /* 0x000000010700780c */ /* 0x000fe40003f05270 */
[----:B------:R-:W-:-:S11]  /*0b90*/  LOP3.LUT R2, R2, 0x1, RZ, 0xc0, !PT ;  /* 0x0000000102027812 */ /* 0x000fd600078ec0ff */
[----:B------:R-:W-:Y:S05]  /*0ba0*/  @!P0 BRA `(.L_x_10) ;  /* 0x0000000000508947 */ /* 0x000fea0003800000 */
[C---:B------:R-:W-:Y:S01]  /*0bb0*/  ISETP.GE.AND P1, PT, R22.reuse, R6, PT ;  /* 0x000000061600720c */ /* 0x040fe20003f26270 */
[----:B------:R-:W-:-:S05]  /*0bc0*/  IMAD.IADD R5, R22, 0x1, R0 ;  /* 0x0000000116057824 */ /* 0x000fca00078e0200 */
[----:B------:R-:W-:-:S07]  /*0bd0*/  ISETP.GE.AND P0, PT, R5, R6, PT ;  /* 0x000000060500720c */ /* 0x000fce0003f06270 */
[----:B------:R-:W0:Y:S08]  /*0be0*/  @!P1 LDC.64 R8, c[0x0][0x388] ;  /* 0x0000e200ff089b82 */ /* 0x000e300000000a00 */
[----:B------:R-:W1:Y:S08]  /*0bf0*/  @!P1 LDC.64 R10, c[0x0][0x390] ;  /* 0x0000e400ff0a9b82 */ /* 0x000e700000000a00 */
[----:B------:R-:W2:Y:S08]  /*0c00*/  @!P0 LDC.64 R18, c[0x0][0x388] ;  /* 0x0000e200ff128b82 */ /* 0x000eb00000000a00 */
[----:B------:R-:W3:Y:S01]  /*0c10*/  @!P0 LDC.64 R16, c[0x0][0x390] ;  /* 0x0000e400ff108b82 */ /* 0x000ee20000000a00 */
[----:B0-----:R-:W-:-:S06]  /*0c20*/  @!P1 IMAD.WIDE R8, R22, 0x8, R8 ;  /* 0x0000000816089825 */ /* 0x001fcc00078e0208 */
[----:B------:R-:W4:Y:S01]  /*0c30*/  @!P1 LDG.E.64 R8, desc[UR4][R8.64] ;  /* 0x0000000408089981 */ /* 0x000f22000c1e1b00 */
[----:B-1----:R-:W-:-:S06]  /*0c40*/  @!P1 IMAD.WIDE R10, R22, 0x8, R10 ;  /* 0x00000008160a9825 */ /* 0x002fcc00078e020a */
[----:B------:R-:W5:Y:S01]  /*0c50*/  @!P1 LDG.E.64 R10, desc[UR4][R10.64] ;  /* 0x000000040a0a9981 */ /* 0x000f62000c1e1b00 */
[----:B--2---:R-:W-:-:S06]  /*0c60*/  @!P0 IMAD.WIDE R18, R5, 0x8, R18 ;  /* 0x0000000805128825 */ /* 0x004fcc00078e0212 */
[----:B------:R-:W2:Y:S01]  /*0c70*/  @!P0 LDG.E.64 R18, desc[UR4][R18.64] ;  /* 0x0000000412128981 */ /* 0x000ea2000c1e1b00 */
[----:B---3--:R-:W-:-:S06]  /*0c80*/  @!P0 IMAD.WIDE R16, R5, 0x8, R16 ;  /* 0x0000000805108825 */ /* 0x008fcc00078e0210 */
[----:B------:R-:W3:Y:S01]  /*0c90*/  @!P0 LDG.E.64 R16, desc[UR4][R16.64] ;  /* 0x0000000410108981 */ /* 0x000ee2000c1e1b00 */
[----:B------:R-:W-:Y:S01]  /*0ca0*/  IMAD.IADD R22, R5, 0x1, R0 ;  /* 0x0000000105167824 */ /* 0x000fe200078e0200 */
[----:B----4-:R-:W-:Y:S02]  /*0cb0*/  @!P1 DADD R12, R12, R8 ;  /* 0x000000000c0c9229 */ /* 0x010fe40000000008 */
[----:B-----5:R-:W-:-:S06]  /*0cc0*/  @!P1 DADD R14, R14, R10 ;  /* 0x000000000e0e9229 */ /* 0x020fcc000000000a */
[----:B--2---:R-:W-:Y:S02]  /*0cd0*/  @!P0 DADD R12, R12, R18 ;  /* 0x000000000c0c8229 */ /* 0x004fe40000000012 */
[----:B---3--:R-:W-:-:S11]  /*0ce0*/  @!P0 DADD R14, R14, R16 ;  /* 0x000000000e0e8229 */ /* 0x008fd60000000010 */
.L_x_10:
[----:B------:R-:W-:Y:S01]  /*0cf0*/  ISETP.GE.AND P0, PT, R22, R6, PT ;  /* 0x000000061600720c */ /* 0x000fe20003f06270 */
[----:B------:R-:W-:Y:S03]  /*0d00*/  BSSY.RECONVERGENT B0, `(.L_x_6) ;  /* 0x000000b000007945 */ /* 0x000fe60003800200 */
[----:B------:R-:W-:-:S13]  /*0d10*/  ISETP.NE.U32.OR P0, PT, R2, 0x1, P0 ;  /* 0x000000010200780c */ /* 0x000fda0000705470 */
[----:B------:R-:W-:Y:S05]  /*0d20*/  @P0 BRA `(.L_x_11) ;  /* 0x0000000000200947 */ /* 0x000fea0003800000 */
[----:B------:R-:W0:Y:S08]  /*0d30*/  LDC.64 R6, c[0x0][0x388] ;  /* 0x0000e200ff067b82 */ /* 0x000e300000000a00 */
[----:B------:R-:W1:Y:S01]  /*0d40*/  LDC.64 R8, c[0x0][0x390] ;  /* 0x0000e400ff087b82 */ /* 0x000e620000000a00 */
[----:B0-----:R-:W-:-:S06]  /*0d50*/  IMAD.WIDE R6, R22, 0x8, R6 ;  /* 0x0000000816067825 */ /* 0x001fcc00078e0206 */
[----:B------:R-:W2:Y:S01]  /*0d60*/  LDG.E.64 R6, desc[UR4][R6.64] ;  /* 0x0000000406067981 */ /* 0x000ea2000c1e1b00 */
[----:B-1----:R-:W-:-:S06]  /*0d70*/  IMAD.WIDE R22, R22, 0x8, R8 ;  /* 0x0000000816167825 */ /* 0x002fcc00078e0208 */
[----:B------:R-:W3:Y:S01]  /*0d80*/  LDG.E.64 R22, desc[UR4][R22.64] ;  /* 0x0000000416167981 */ /* 0x000ee2000c1e1b00 */
[----:B--2---:R-:W-:Y:S02]  /*0d90*/  DADD R12, R12, R6 ;  /* 0x000000000c0c7229 */ /* 0x004fe40000000006 */
[----:B---3--:R-:W-:-:S11]  /*0da0*/  DADD R14, R14, R22 ;  /* 0x000000000e0e7229 */ /* 0x008fd60000000016 */
.L_x_11:
[----:B------:R-:W-:Y:S05]  /*0db0*/  BSYNC.RECONVERGENT B0 ;  /* 0x0000000000007941 */ /* 0x000fea0003800200 */
.L_x_6:
[----:B------:R-:W-:Y:S01]  /*0dc0*/  SHFL.DOWN PT, R7, R13, 0x10, 0x1f ;  /* 0x0a001f000d077f89 */ /* 0x000fe200000e0000 */
[----:B------:R-:W-:Y:S01]  /*0dd0*/  MOV R5, 0xffff0000 ;  /* 0xffff000000057802 */ /* 0x000fe20000000f00 */
[----:B------:R-:W-:Y:S01]  /*0de0*/  IMAD.MOV.U32 R21, RZ, RZ, -0x1000000 ;  /* 0xff000000ff157424 */ /* 0x000fe200078e00ff */
[----:B------:R-:W-:Y:S01]  /*0df0*/  ISETP.NE.AND P0, PT, R4, RZ, PT ;  /* 0x000000ff0400720c */ /* 0x000fe20003f05270 */
[----:B------:R-:W0:Y:S01]  /*0e00*/  SHFL.DOWN PT, R6, R12, 0x10, 0x1f ;  /* 0x0a001f000c067f89 */ /* 0x000e2200000e0000 */
[----:B------:R-:W-:-:S03]  /*0e10*/  IMAD.MOV.U32 R23, RZ, RZ, -0x10000000 ;  /* 0xf0000000ff177424 */ /* 0x000fc600078e00ff */
[----:B------:R-:W-:Y:S04]  /*0e20*/  SHFL.DOWN PT, R11, R15, 0x10, 0x1f ;  /* 0x0a001f000f0b7f89 */ /* 0x000fe800000e0000 */
[----:B------:R-:W1:Y:S01]  /*0e30*/  SHFL.DOWN PT, R10, R14, 0x10, 0x1f ;  /* 0x0a001f000e0a7f89 */ /* 0x000e6200000e0000 */
[----:B0-----:R-:W-:-:S07]  /*0e40*/  DADD R6, R6, R12 ;  /* 0x0000000006067229 */ /* 0x001fce000000000c */
[----:B------:R-:W-:Y:S01]  /*0e50*/  SHFL.DOWN PT, R9, R7, 0x8, 0x1f ;  /* 0x09001f0007097f89 */ /* 0x000fe200000e0000 */
[----:B-1----:R-:W-:-:S03]  /*0e60*/  DADD R16, R10, R14 ;  /* 0x000000000a107229 */ /* 0x002fc6000000000e */
[----:B------:R-:W0:Y:S04]  /*0e70*/  SHFL.DOWN PT, R8, R6, 0x8, 0x1f ;  /* 0x09001f0006087f89 */ /* 0x000e2800000e0000 */
[----:B------:R-:W-:Y:S04]  /*0e80*/  SHFL.DOWN PT, R19, R17, 0x8, 0x1f ;  /* 0x09001f0011137f89 */ /* 0x000fe800000e0000 */
[----:B------:R-:W1:Y:S01]  /*0e90*/  SHFL.DOWN PT, R18, R16, 0x8, 0x1f ;  /* 0x09001f0010127f89 */ /* 0x000e6200000e0000 */
[----:B------:R-:W-:Y:S01]  /*0ea0*/  IMAD.MOV.U32 R5, RZ, RZ, -0x40000000 ;  /* 0xc0000000ff057424 */ /* 0x000fe200078e00ff */
[----:B0-----:R-:W-:-:S07]  /*0eb0*/  DADD R8, R6, R8 ;  /* 0x0000000006087229 */ /* 0x001fce0000000008 */
[----:B------:R-:W-:Y:S01]  /*0ec0*/  SHFL.DOWN PT, R11, R9, 0x4, 0x1f ;  /* 0x08801f00090b7f89 */ /* 0x000fe200000e0000 */
[----:B-1----:R-:W-:-:S03]  /*0ed0*/  DADD R18, R16, R18 ;  /* 0x0000000010127229 */ /* 0x002fc60000000012 */
[----:B------:R-:W0:Y:S04]  /*0ee0*/  SHFL.DOWN PT, R10, R8, 0x4, 0x1f ;  /* 0x08801f00080a7f89 */ /* 0x000e2800000e0000 */
        /* <DEDUP_REMOVED lines=12> */
[----:B------:R1:W3:Y:S04]  /*0fb0*/  SHFL.DOWN PT, R17, R15, 0x1, 0x1f ;  /* 0x08201f000f117f89 */ /* 0x0002e800000e0000 */
[----:B------:R1:W4:Y:S01]  /*0fc0*/  SHFL.DOWN PT, R16, R14, 0x1, 0x1f ;  /* 0x08201f000e107f89 */ /* 0x00032200000e0000 */
[----:B0-----:R-:W-:Y:S01]  /*0fd0*/  DADD R6, R8, R6 ;  /* 0x0000000008067229 */ /* 0x001fe20000000006 */
[----:B-1----:R-:W-:Y:S10]  /*0fe0*/  @P0 EXIT ;  /* 0x000000000000094d */ /* 0x002ff40003800000 */
[----:B------:R-:W-:Y:S01]  /*0ff0*/  UMOV UR6, 0xbe506019 ;  /* 0xbe50601900067882 */ /* 0x000fe20000000000 */
[----:B------:R-:W-:Y:S01]  /*1000*/  UMOV UR7, 0x3a1fb0f6 ;  /* 0x3a1fb0f600077882 */ /* 0x000fe20000000000 */
[----:B---34-:R-:W-:Y:S02]  /*1010*/  DADD R8, R14, R16 ;  /* 0x000000000e087229 */ /* 0x018fe40000000010 */
[----:B------:R-:W-:-:S14]  /*1020*/  DSETP.GT.AND P0, PT, |R6|, UR6, PT ;  /* 0x0000000606007e2a */ /* 0x000fdc000bf04200 */
[----:B------:R-:W-:Y:S05]  /*1030*/  @!P0 BRA `(.L_x_12) ;  /* 0x0000000000608947 */ /* 0x000fea0003800000 */
[----:B------:R-:W0:Y:S01]  /*1040*/  MUFU.RCP64H R5, R7 ;  /* 0x0000000700057308 */ /* 0x000e220000001800 */
[----:B------:R-:W-:Y:S01]  /*1050*/  MOV R4, 0x1 ;  /* 0x0000000100047802 */ /* 0x000fe20000000f00 */
[----:B------:R-:W-:Y:S01]  /*1060*/  BSSY.RECONVERGENT B0, `(.L_x_13) ;  /* 0x0000011000007945 */ /* 0x000fe20003800200 */
[----:B------:R-:W-:-:S04]  /*1070*/  FSETP.GEU.AND P1, PT, |R9|, 6.5827683646048100446e-37, PT ;  /* 0x036000000900780b */ /* 0x000fc80003f2e200 */
[----:B0-----:R-:W-:-:S08]  /*1080*/  DFMA R10, -R6, R4, 1 ;  /* 0x3ff00000060a742b */ /* 0x001fd00000000104 */
[----:B------:R-:W-:-:S08]  /*1090*/  DFMA R10, R10, R10, R10 ;  /* 0x0000000a0a0a722b */ /* 0x000fd0000000000a */
[----:B------:R-:W-:-:S08]  /*10a0*/  DFMA R10, R4, R10, R4 ;  /* 0x0000000a040a722b */ /* 0x000fd00000000004 */
[----:B------:R-:W-:-:S08]  /*10b0*/  DFMA R4, -R6, R10, 1 ;  /* 0x3ff000000604742b */ /* 0x000fd0000000010a */
[----:B------:R-:W-:-:S08]  /*10c0*/  DFMA R4, R10, R4, R10 ;  /* 0x000000040a04722b */ /* 0x000fd0000000000a */
[----:B------:R-:W-:-:S08]  /*10d0*/  DMUL R10, R8, R4 ;  /* 0x00000004080a7228 */ /* 0x000fd00000000000 */
[----:B------:R-:W-:-:S08]  /*10e0*/  DFMA R12, -R6, R10, R8 ;  /* 0x0000000a060c722b */ /* 0x000fd00000000108 */
[----:B------:R-:W-:-:S10]  /*10f0*/  DFMA R4, R4, R12, R10 ;  /* 0x0000000c0404722b */ /* 0x000fd4000000000a */
[----:B------:R-:W-:-:S05]  /*1100*/  FFMA R0, RZ, R7, R5 ;  /* 0x00000007ff007223 */ /* 0x000fca0000000005 */
[----:B------:R-:W-:-:S13]  /*1110*/  FSETP.GT.AND P0, PT, |R0|, 1.469367938527859385e-39, PT ;  /* 0x001000000000780b */ /* 0x000fda0003f04200 */
[----:B------:R-:W-:Y:S05]  /*1120*/  @P0 BRA P1, `(.L_x_14) ;  /* 0x0000000000100947 */ /* 0x000fea0000800000 */
[----:B------:R-:W-:-:S07]  /*1130*/  MOV R0, 0x1150 ;  /* 0x0000115000007802 */ /* 0x000fce0000000f00 */
[----:B--2---:R-:W-:Y:S05]  /*1140*/  CALL.REL.NOINC `($__internal_0_$__cuda_sm20_div_rn_f64_full) ;  /* 0x00000000002c7944 */ /* 0x004fea0003c00000 */
[----:B------:R-:W-:Y:S02]  /*1150*/  IMAD.MOV.U32 R4, RZ, RZ, R12 ;  /* 0x000000ffff047224 */ /* 0x000fe400078e000c */
[----:B------:R-:W-:-:S07]  /*1160*/  IMAD.MOV.U32 R5, RZ, RZ, R13 ;  /* 0x000000ffff057224 */ /* 0x000fce00078e000d */
.L_x_14:
[----:B------:R-:W-:Y:S05]  /*1170*/  BSYNC.RECONVERGENT B0 ;  /* 0x0000000000007941 */ /* 0x000fea0003800200 */
.L_x_13:
[----:B------:R-:W2:Y:S02]  /*1180*/  LDC.64 R6, c[0x0][0x398] ;  /* 0x0000e600ff067b82 */ /* 0x000ea40000000a00 */
[----:B--2---:R-:W-:-:S05]  /*1190*/  IMAD.WIDE.U32 R2, R3, 0x8, R6 ;  /* 0x0000000803027825 */ /* 0x004fca00078e0006 */
[----:B------:R-:W-:Y:S01]  /*11a0*/  STG.E.64 desc[UR4][R2.64], R4 ;  /* 0x0000000402007986 */ /* 0x000fe2000c101b04 */
[----:B------:R-:W-:Y:S05]  /*11b0*/  EXIT ;  /* 0x000000000000794d */ /* 0x000fea0003800000 */
.L_x_12:
[----:B------:R-:W2:Y:S02]  /*11c0*/  LDC.64 R4, c[0x0][0x398] ;  /* 0x0000e600ff047b82 */ /* 0x000ea40000000a00 */
[----:B--2---:R-:W-:-:S05]  /*11d0*/  IMAD.WIDE.U32 R4, R3, 0x8, R4 ;  /* 0x0000000803047825 */ /* 0x004fca00078e0004 */
[----:B------:R-:W-:Y:S01]  /*11e0*/  STG.E.64 desc[UR4][R4.64], RZ ;  /* 0x000000ff04007986 */ /* 0x000fe2000c101b04 */
[----:B------:R-:W-:Y:S05]  /*11f0*/  EXIT ;  /* 0x000000000000794d */ /* 0x000fea0003800000 */
        .weak           $__internal_0_$__cuda_sm20_div_rn_f64_full
        .type           $__internal_0_$__cuda_sm20_div_rn_f64_full,@function
        .size           $__internal_0_$__cuda_sm20_div_rn_f64_full,(.L_x_28 - $__internal_0_$__cuda_sm20_div_rn_f64_full)
$__internal_0_$__cuda_sm20_div_rn_f64_full:
[C---:B------:R-:W-:Y:S01]  /*1200*/  FSETP.GEU.AND P0, PT, |R7|.reuse, 1.469367938527859385e-39, PT ;  /* 0x001000000700780b */ /* 0x040fe20003f0e200 */
[----:B------:R-:W-:Y:S01]  /*1210*/  IMAD.MOV.U32 R12, RZ, RZ, 0x1ca00000 ;  /* 0x1ca00000ff0c7424 */ /* 0x000fe200078e00ff */
[----:B------:R-:W-:Y:S01]  /*1220*/  LOP3.LUT R4, R7, 0x800fffff, RZ, 0xc0, !PT ;  /* 0x800fffff07047812 */ /* 0x000fe200078ec0ff */
[----:B------:R-:W-:Y:S01]  /*1230*/  BSSY.RECONVERGENT B1, `(.L_x_15) ;  /* 0x0000055000017945 */ /* 0x000fe20003800200 */
[C---:B------:R-:W-:Y:S02]  /*1240*/  FSETP.GEU.AND P2, PT, |R9|.reuse, 1.469367938527859385e-39, PT ;  /* 0x001000000900780b */ /* 0x040fe40003f4e200 */
[----:B------:R-:W-:Y:S01]  /*1250*/  LOP3.LUT R5, R4, 0x3ff00000, RZ, 0xfc, !PT ;  /* 0x3ff0000004057812 */ /* 0x000fe200078efcff */
[----:B------:R-:W-:Y:S01]  /*1260*/  IMAD.MOV.U32 R4, RZ, RZ, R6 ;  /* 0x000000ffff047224 */ /* 0x000fe200078e0006 */
[----:B------:R-:W-:Y:S02]  /*1270*/  MOV R14, 0x1 ;  /* 0x00000001000e7802 */ /* 0x000fe40000000f00 */
[----:B------:R-:W-:-:S02]  /*1280*/  LOP3.LUT R2, R9, 0x7ff00000, RZ, 0xc0, !PT ;  /* 0x7ff0000009027812 */ /* 0x000fc400078ec0ff */
[C---:B------:R-:W-:Y:S01]  /*1290*/  LOP3.LUT R13, R7.reuse, 0x7ff00000, RZ, 0xc0, !PT ;  /* 0x7ff00000070d7812 */ /* 0x040fe200078ec0ff */
[----:B------:R-:W-:Y:S01]  /*12a0*/  @!P0 DMUL R4, R6, 8.98846567431157953865e+307 ;  /* 0x7fe0000006048828 */ /* 0x000fe20000000000 */
[----:B------:R-:W-:Y:S02]  /*12b0*/  MOV R21, R2 ;  /* 0x0000000200157202 */ /* 0x000fe40000000f00 */
[C---:B------:R-:W-:Y:S01]  /*12c0*/  ISETP.GE.U32.AND P1, PT, R2.reuse, R13, PT ;  /* 0x0000000d0200720c */ /* 0x040fe20003f26070 */
[----:B------:R-:W-:Y:S01]  /*12d0*/  @!P2 IMAD.MOV.U32 R16, RZ, RZ, RZ ;  /* 0x000000ffff10a224 */ /* 0x000fe200078e00ff */
[----:B------:R-:W-:Y:S01]  /*12e0*/  @!P2 LOP3.LUT R17, R7, 0x7ff00000, RZ, 0xc0, !PT ;  /* 0x7ff000000711a812 */ /* 0x000fe200078ec0ff */
[----:B------:R-:W0:Y:S01]  /*12f0*/  MUFU.RCP64H R15, R5 ;  /* 0x00000005000f7308 */ /* 0x000e220000001800 */
[----:B------:R-:W-:Y:S02]  /*1300*/  IMAD.MOV.U32 R20, RZ, RZ, R13 ;  /* 0x000000ffff147224 */ /* 0x000fe400078e000d */
[----:B------:R-:W-:-:S02]  /*1310*/  @!P2 ISETP.GE.U32.AND P3, PT, R2, R17, PT ;  /* 0x000000110200a20c */ /* 0x000fc40003f66070 */
[----:B------:R-:W-:Y:S02]  /*1320*/  @!P0 LOP3.LUT R20, R5, 0x7ff00000, RZ, 0xc0, !PT ;  /* 0x7ff0000005148812 */ /* 0x000fe400078ec0ff */
[----:B------:R-:W-:-:S03]  /*1330*/  @!P2 SEL R17, R12, 0x63400000, !P3 ;  /* 0x634000000c11a807 */ /* 0x000fc60005800000 */
[----:B------:R-:W-:Y:S01]  /*1340*/  VIADD R22, R20, 0xffffffff ;  /* 0xffffffff14167836 */ /* 0x000fe20000000000 */
[----:B------:R-:W-:-:S04]  /*1350*/  @!P2 LOP3.LUT R17, R17, 0x80000000, R9, 0xf8, !PT ;  /* 0x800000001111a812 */ /* 0x000fc800078ef809 */
[----:B------:R-:W-:Y:S01]  /*1360*/  @!P2 LOP3.LUT R17, R17, 0x100000, RZ, 0xfc, !PT ;  /* 0x001000001111a812 */ /* 0x000fe200078efcff */
[----:B0-----:R-:W-:-:S08]  /*1370*/  DFMA R10, R14, -R4, 1 ;  /* 0x3ff000000e0a742b */ /* 0x001fd00000000804 */
[----:B------:R-:W-:-:S08]  /*1380*/  DFMA R10, R10, R10, R10 ;  /* 0x0000000a0a0a722b */ /* 0x000fd0000000000a */
[----:B------:R-:W-:Y:S01]  /*1390*/  DFMA R14, R14, R10, R14 ;  /* 0x0000000a0e0e722b */ /* 0x000fe2000000000e */
[----:B------:R-:W-:Y:S01]  /*13a0*/  SEL R11, R12, 0x63400000, !P1 ;  /* 0x634000000c0b7807 */ /* 0x000fe20004800000 */
[----:B------:R-:W-:-:S03]  /*13b0*/  IMAD.MOV.U32 R10, RZ, RZ, R8 ;  /* 0x000000ffff0a7224 */ /* 0x000fc600078e0008 */
[----:B------:R-:W-:-:S03]  /*13c0*/  LOP3.LUT R11, R11, 0x800fffff, R9, 0xf8, !PT ;  /* 0x800fffff0b0b7812 */ /* 0x000fc600078ef809 */
[----:B------:R-:W-:-:S03]  /*13d0*/  DFMA R18, R14, -R4, 1 ;  /* 0x3ff000000e12742b */ /* 0x000fc60000000804 */
[----:B------:R-:W-:-:S05]  /*13e0*/  @!P2 DFMA R10, R10, 2, -R16 ;  /* 0x400000000a0aa82b */ /* 0x000fca0000000810 */
[----:B------:R-:W-:-:S05]  /*13f0*/  DFMA R14, R14, R18, R14 ;  /* 0x000000120e0e722b */ /* 0x000fca000000000e */
[----:B------:R-:W-:-:S03]  /*1400*/  @!P2 LOP3.LUT R21, R11, 0x7ff00000, RZ, 0xc0, !PT ;  /* 0x7ff000000b15a812 */ /* 0x000fc600078ec0ff */
[----:B------:R-:W-:Y:S02]  /*1410*/  DMUL R16, R14, R10 ;  /* 0x0000000a0e107228 */ /* 0x000fe40000000000 */
[----:B------:R-:W-:-:S05]  /*1420*/  VIADD R13, R21, 0xffffffff ;  /* 0xffffffff150d7836 */ /* 0x000fca0000000000 */
[----:B------:R-:W-:Y:S01]  /*1430*/  ISETP.GT.U32.AND P0, PT, R13, 0x7feffffe, PT ;  /* 0x7feffffe0d00780c */ /* 0x000fe20003f04070 */
[----:B------:R-:W-:-:S03]  /*1440*/  DFMA R18, R16, -R4, R10 ;  /* 0x800000041012722b */ /* 0x000fc6000000000a */
[----:B------:R-:W-:-:S05]  /*1450*/  ISETP.GT.U32.OR P0, PT, R22, 0x7feffffe, P0 ;  /* 0x7feffffe1600780c */ /* 0x000fca0000704470 */
[----:B------:R-:W-:-:S08]  /*1460*/  DFMA R14, R14, R18, R16 ;  /* 0x000000120e0e722b */ /* 0x000fd00000000010 */
[----:B------:R-:W-:Y:S05]  /*1470*/  @P0 BRA `(.L_x_16) ;  /* 0x00000000006c0947 */ /* 0x000fea0003800000 */
[----:B------:R-:W-:-:S04]  /*1480*/  LOP3.LUT R9, R7, 0x7ff00000, RZ, 0xc0, !PT ;  /* 0x7ff0000007097812 */ /* 0x000fc800078ec0ff */
[CC--:B------:R-:W-:Y:S02]  /*1490*/  VIADDMNMX R8, R2.reuse, -R9.reuse, 0xb9600000, !PT ;  /* 0xb960000002087446 */ /* 0x0c0fe40007800909 */
[----:B------:R-:W-:Y:S02]  /*14a0*/  ISETP.GE.U32.AND P0, PT, R2, R9, PT ;  /* 0x000000090200720c */ /* 0x000fe40003f06070 */
[----:B------:R-:W-:Y:S02]  /*14b0*/  VIMNMX R8, PT, PT, R8, 0x46a00000, PT ;  /* 0x46a0000008087848 */ /* 0x000fe40003fe0100 */
[----:B------:R-:W-:-:S04]  /*14c0*/  SEL R9, R12, 0x63400000, !P0 ;  /* 0x634000000c097807 */ /* 0x000fc80004000000 */
[----:B------:R-:W-:Y:S01]  /*14d0*/  IADD3 R2, PT, PT, -R9, R8, RZ ;  /* 0x0000000809027210 */ /* 0x000fe20007ffe1ff */
[----:B------:R-:W-:-:S04]  /*14e0*/  IMAD.MOV.U32 R8, RZ, RZ, RZ ;  /* 0x000000ffff087224 */ /* 0x000fc800078e00ff */
[----:B------:R-:W-:-:S06]  /*14f0*/  VIADD R9, R2, 0x7fe00000 ;  /* 0x7fe0000002097836 */ /* 0x000fcc0000000000 */
[----:B------:R-:W-:-:S10]  /*1500*/  DMUL R12, R14, R8 ;  /* 0x000000080e0c7228 */ /* 0x000fd40000000000 */
[----:B------:R-:W-:-:S13]  /*1510*/  FSETP.GTU.AND P0, PT, |R13|, 1.469367938527859385e-39, PT ;  /* 0x001000000d00780b */ /* 0x000fda0003f0c200 */
[----:B------:R-:W-:Y:S05]  /*1520*/  @P0 BRA `(.L_x_17) ;  /* 0x0000000000940947 */ /* 0x000fea0003800000 */
[----:B------:R-:W-:Y:S01]  /*1530*/  DFMA R4, R14, -R4, R10 ;  /* 0x800000040e04722b */ /* 0x000fe2000000000a */
[----:B------:R-:W-:-:S09]  /*1540*/  IMAD.MOV.U32 R8, RZ, RZ, RZ ;  /* 0x000000ffff087224 */ /* 0x000fd200078e00ff */
[C---:B------:R-:W-:Y:S02]  /*1550*/  FSETP.NEU.AND P0, PT, R5.reuse, RZ, PT ;  /* 0x000000ff0500720b */ /* 0x040fe40003f0d000 */
[----:B------:R-:W-:-:S04]  /*1560*/  LOP3.LUT R7, R5, 0x80000000, R7, 0x48, !PT ;  /* 0x8000000005077812 */ /* 0x000fc800078e4807 */
[----:B------:R-:W-:-:S07]  /*1570*/  LOP3.LUT R9, R7, R9, RZ, 0xfc, !PT ;  /* 0x0000000907097212 */ /* 0x000fce00078efcff */
[----:B------:R-:W-:Y:S05]  /*1580*/  @!P0 BRA `(.L_x_17) ;  /* 0x00000000007c8947 */ /* 0x000fea0003800000 */
[----:B------:R-:W-:Y:S01]  /*1590*/  IADD3 R5, PT, PT, -R2, RZ, RZ ;  /* 0x000000ff02057210 */ /* 0x000fe20007ffe1ff */
[----:B------:R-:W-:Y:S01]  /*15a0*/  IMAD.MOV.U32 R4, RZ, RZ, RZ ;  /* 0x000000ffff047224 */ /* 0x000fe200078e00ff */
[----:B------:R-:W-:-:S05]  /*15b0*/  DMUL.RP R8, R14, R8 ;  /* 0x000000080e087228 */ /* 0x000fca0000008000 */
[----:B------:R-:W-:-:S05]  /*15c0*/  DFMA R4, R12, -R4, R14 ;  /* 0x800000040c04722b */ /* 0x000fca000000000e */
[----:B------:R-:W-:Y:S02]  /*15d0*/  LOP3.LUT R7, R9, R7, RZ, 0x3c, !PT ;  /* 0x0000000709077212 */ /* 0x000fe400078e3cff */
[----:B------:R-:W-:-:S04]  /*15e0*/  IADD3 R4, PT, PT, -R2, -0x43300000, RZ ;  /* 0xbcd0000002047810 */ /* 0x000fc80007ffe1ff */
[----:B------:R-:W-:-:S04]  /*15f0*/  FSETP.NEU.AND P0, PT, |R5|, R4, PT ;  /* 0x000000040500720b */ /* 0x000fc80003f0d200 */
[----:B------:R-:W-:Y:S02]  /*1600*/  FSEL R12, R8, R12, !P0 ;  /* 0x0000000c080c7208 */ /* 0x000fe40004000000 */
[----:B------:R-:W-:Y:S01]  /*1610*/  FSEL R13, R7, R13, !P0 ;  /* 0x0000000d070d7208 */ /* 0x000fe20004000000 */
[----:B------:R-:W-:Y:S06]  /*1620*/  BRA `(.L_x_17) ;  /* 0x0000000000547947 */ /* 0x000fec0003800000 */
.L_x_16:
[----:B------:R-:W-:-:S14]  /*1630*/  DSETP.NAN.AND P0, PT, R8, R8, PT ;  /* 0x000000080800722a */ /* 0x000fdc0003f08000 */
[----:B------:R-:W-:Y:S05]  /*1640*/  @P0 BRA `(.L_x_18) ;  /* 0x0000000000440947 */ /* 0x000fea0003800000 */
[----:B------:R-:W-:-:S14]  /*1650*/  DSETP.NAN.AND P0, PT, R6, R6, PT ;  /* 0x000000060600722a */ /* 0x000fdc0003f08000 */
[----:B------:R-:W-:Y:S05]  /*1660*/  @P0 BRA `(.L_x_19) ;  /* 0x0000000000300947 */ /* 0x000fea0003800000 */
[----:B------:R-:W-:Y:S01]  /*1670*/  ISETP.NE.AND P0, PT, R21, R20, PT ;  /* 0x000000141500720c */ /* 0x000fe20003f05270 */
[----:B------:R-:W-:Y:S02]  /*1680*/  IMAD.MOV.U32 R12, RZ, RZ, 0x0 ;  /* 0x00000000ff0c7424 */ /* 0x000fe400078e00ff */
[----:B------:R-:W-:-:S10]  /*1690*/  IMAD.MOV.U32 R13, RZ, RZ, -0x80000 ;  /* 0xfff80000ff0d7424 */ /* 0x000fd400078e00ff */
[----:B------:R-:W-:Y:S05]  /*16a0*/  @!P0 BRA `(.L_x_17) ;  /* 0x0000000000348947 */ /* 0x000fea0003800000 */
[----:B------:R-:W-:Y:S02]  /*16b0*/  ISETP.NE.AND P0, PT, R21, 0x7ff00000, PT ;  /* 0x7ff000001500780c */ /* 0x000fe40003f05270 */
[----:B------:R-:W-:Y:S02]  /*16c0*/  LOP3.LUT R13, R9, 0x80000000, R7, 0x48, !PT ;  /* 0x80000000090d7812 */ /* 0x000fe400078e4807 */
[----:B------:R-:W-:-:S13]  /*16d0*/  ISETP.EQ.OR P0, PT, R20, RZ, !P0 ;  /* 0x000000ff1400720c */ /* 0x000fda0004702670 */
[----:B------:R-:W-:Y:S02]  /*16e0*/  @P0 LOP3.LUT R2, R13, 0x7ff00000, RZ, 0xfc, !PT ;  /* 0x7ff000000d020812 */ /* 0x000fe400078efcff */
[----:B------:R-:W-:Y:S01]  /*16f0*/  @!P0 MOV R12, RZ ;  /* 0x000000ff000c8202 */ /* 0x000fe20000000f00 */
[----:B------:R-:W-:Y:S02]  /*1700*/  @P0 IMAD.MOV.U32 R12, RZ, RZ, RZ ;  /* 0x000000ffff0c0224 */ /* 0x000fe400078e00ff */
[----:B------:R-:W-:Y:S01]  /*1710*/  @P0 IMAD.MOV.U32 R13, RZ, RZ, R2 ;  /* 0x000000ffff0d0224 */ /* 0x000fe200078e0002 */
[----:B------:R-:W-:Y:S06]  /*1720*/  BRA `(.L_x_17) ;  /* 0x0000000000147947 */ /* 0x000fec0003800000 */
.L_x_19:
[----:B------:R-:W-:Y:S01]  /*1730*/  LOP3.LUT R13, R7, 0x80000, RZ, 0xfc, !PT ;  /* 0x00080000070d7812 */ /* 0x000fe200078efcff */
[----:B------:R-:W-:Y:S01]  /*1740*/  IMAD.MOV.U32 R12, RZ, RZ, R6 ;  /* 0x000000ffff0c7224 */ /* 0x000fe200078e0006 */
[----:B------:R-:W-:Y:S06]  /*1750*/  BRA `(.L_x_17) ;  /* 0x0000000000087947 */ /* 0x000fec0003800000 */
.L_x_18:
[----:B------:R-:W-:Y:S02]  /*1760*/  LOP3.LUT R13, R9, 0x80000, RZ, 0xfc, !PT ;  /* 0x00080000090d7812 */ /* 0x000fe400078efcff */
[----:B------:R-:W-:-:S07]  /*1770*/  MOV R12, R8 ;  /* 0x00000008000c7202 */ /* 0x000fce0000000f00 */
.L_x_17:
[----:B------:R-:W-:Y:S05]  /*1780*/  BSYNC.RECONVERGENT B1 ;  /* 0x0000000000017941 */ /* 0x000fea0003800200 */
.L_x_15:
[----:B------:R-:W-:Y:S02]  /*1790*/  IMAD.MOV.U32 R4, RZ, RZ, R0 ;  /* 0x000000ffff047224 */ /* 0x000fe400078e0000 */
[----:B------:R-:W-:-:S04]  /*17a0*/  IMAD.MOV.U32 R5, RZ, RZ, 0x0 ;  /* 0x00000000ff057424 */ /* 0x000fc800078e00ff */
[----:B------:R-:W-:Y:S05]  /*17b0*/  RET.REL.NODEC R4 `(_Z20gs_dot_reduce_kerneliPdS_S_) ;  /* 0xffffffe804107950 */ /* 0x000fea0003c3ffff */
.L_x_20:
        /* <DEDUP_REMOVED lines=12> */
.L_x_28:


//--------------------- .text._Z13gs_dot_kernelPdiiiiS_S_ --------------------------
	.section	.text._Z13gs_dot_kernelPdiiiiS_S_,"ax",@progbits
	.align	128
        .global         _Z13gs_dot_kernelPdiiiiS_S_
        .type           _Z13gs_dot_kernelPdiiiiS_S_,@function
        .size           _Z13gs_dot_kernelPdiiiiS_S_,(.L_x_31 - _Z13gs_dot_kernelPdiiiiS_S_)
        .other          _Z13gs_dot_kernelPdiiiiS_S_,@"STO_CUDA_ENTRY STV_DEFAULT"
_Z13gs_dot_kernelPdiiiiS_S_:
.text._Z13gs_dot_kernelPdiiiiS_S_:
[----:B------:R-:W-:Y:S08]  /*0000*/  LDC R1, c[0x0][0x37c] ;  /* 0x0000df00ff017b82 */ /* 0x000ff00000000800 */
[----:B------:R-:W0:Y:S01]  /*0010*/  LDC R22, c[0x0][0x390] ;  /* 0x0000e400ff167b82 */ /* 0x000e220000000800 */
[----:B------:R-:W1:Y:S01]  /*0020*/  S2R R6, SR_TID.X ;  /* 0x0000000000067919 */ /* 0x000e620000002100 */
[----:B------:R-:W2:Y:S01]  /*0030*/  LDCU.64 UR8, c[0x0][0x358] ;  /* 0x00006b00ff0877ac */ /* 0x000ea20008000a00 */
[----:B------:R-:W-:-:S02]  /*0040*/  CS2R R12, SRZ ;  /* 0x00000000000c7805 */ /* 0x000fc4000001ff00 */
[----:B------:R-:W-:-:S03]  /*0050*/  CS2R R8, SRZ ;  /* 0x0000000000087805 */ /* 0x000fc6000001ff00 */
[----:B------:R-:W3:Y:S08]  /*0060*/  LDC R0, c[0x0][0x360] ;  /* 0x0000d800ff007b82 */ /* 0x000ef00000000800 */
[----:B------:R-:W4:Y:S01]  /*0070*/  S2UR UR7, SR_CTAID.X ;  /* 0x00000000000779c3 */ /* 0x000f220000002500 */
[----:B0-----:R-:W-:-:S13]  /*0080*/  ISETP.GE.AND P0, PT, R22, 0x1, PT ;  /* 0x000000011600780c */ /* 0x001fda0003f06270 */
[----:B-1234-:R-:W-:Y:S05]  /*0090*/  @!P0 BRA `(.L_x_21) ;  /* 0x0000001000a88947 */ /* 0x01efea0003800000 */
[----:B------:R-:W0:Y:S01]  /*00a0*/  S2UR UR4, SR_CTAID.Y ;  /* 0x00000000000479c3 */ /* 0x000e220000002600 */
[----:B------:R-:W1:Y:S01]  /*00b0*/  LDCU UR6, c[0x0][0x388] ;  /* 0x00007100ff0677ac */ /* 0x000e620008000800 */
[----:B------:R-:W-:Y:S01]  /*00c0*/  ISETP.GE.U32.AND P0, PT, R22, 0x8, PT ;  /* 0x000000081600780c */ /* 0x000fe20003f06070 */
[----:B------:R-:W-:Y:S01]  /*00d0*/  IMAD R19, R0, UR7, RZ ;  /* 0x0000000700137c24 */ /* 0x000fe2000f8e02ff */
[----:B------:R-:W-:Y:S01]  /*00e0*/  CS2R R8, SRZ ;  /* 0x0000000000087805 */ /* 0x000fe2000001ff00 */
[----:B------:R-:W1:Y:S01]  /*00f0*/  LDCU UR5, c[0x0][0x38c] ;  /* 0x00007180ff0577ac */ /* 0x000e620008000800 */
[----:B------:R-:W-:Y:S01]  /*0100*/  CS2R R12, SRZ ;  /* 0x00000000000c7805 */ /* 0x000fe2000001ff00 */
[----:B------:R-:W-:Y:S01]  /*0110*/  IMAD R19, R19, R22, R6 ;  /* 0x0000001613137224 */ /* 0x000fe200078e0206 */
[----:B-1----:R-:W-:Y:S02]  /*0120*/  UIMAD UR5, UR6, UR5, URZ ;  /* 0x00000005060572a4 */ /* 0x002fe4000f8e02ff */
[----:B0-----:R-:W-:-:S05]  /*0130*/  UIMAD UR4, UR4, UR6, URZ ;  /* 0x00000006040472a4 */ /* 0x001fca000f8e02ff */
[----:B------:R-:W-:Y:S07]  /*0140*/  @!P0 BRA `(.L_x_22) ;  /* 0x00000008007c8947 */ /* 0x000fee0003800000 */
[C---:B------:R-:W-:Y:S01]  /*0150*/  IMAD R3, R22.reuse, UR7, RZ ;  /* 0x0000000716037c24 */ /* 0x040fe2000f8e02ff */
[----:B------:R-:W-:Y:S01]  /*0160*/  LOP3.LUT R22, R22, 0x7ffffff8, RZ, 0xc0, !PT ;  /* 0x7ffffff816167812 */ /* 0x000fe200078ec0ff */
[----:B------:R-:W0:Y:S02]  /*0170*/  LDCU UR6, c[0x0][0x388] ;  /* 0x00007100ff0677ac */ /* 0x000e240008000800 */
[C---:B------:R-:W-:Y:S02]  /*0180*/  VIADD R5, R3.reuse, 0x2 ;  /* 0x0000000203057836 */ /* 0x040fe40000000000 */
[C---:B------:R-:W-:Y:S02]  /*0190*/  VIADD R7, R3.reuse, 0x3 ;  /* 0x0000000303077836 */ /* 0x040fe40000000000 */
[C---:B------:R-:W-:Y:S02]  /*01a0*/  VIADD R9, R3.reuse, 0x4 ;  /* 0x0000000403097836 */ /* 0x040fe40000000000 */
[----:B------:R-:W-:-:S02]  /*01b0*/  VIADD R11, R3, 0x5 ;  /* 0x00000005030b7836 */ /* 0x000fc40000000000 */
[C---:B------:R-:W-:Y:S02]  /*01c0*/  VIADD R15, R3.reuse, 0x6 ;  /* 0x00000006030f7836 */ /* 0x040fe40000000000 */
[C---:B------:R-:W-:Y:S02]  /*01d0*/  VIADD R17, R3.reuse, 0x7 ;  /* 0x0000000703117836 */ /* 0x040fe40000000000 */
[-C--:B------:R-:W-:Y:S02]  /*01e0*/  IMAD R21, R3, R0.reuse, R0 ;  /* 0x0000000003157224 */ /* 0x080fe400078e0200 */
[-CC-:B------:R-:W-:Y:S02]  /*01f0*/  IMAD R20, R5, R0.reuse, R6.reuse ;  /* 0x0000000005147224 */ /* 0x180fe400078e0206 */
[-CC-:B------:R-:W-:Y:S02]  /*0200*/  IMAD R3, R7, R0.reuse, R6.reuse ;  /* 0x0000000007037224 */ /* 0x180fe400078e0206 */
[-CC-:B------:R-:W-:Y:S01]  /*0210*/  IMAD R4, R9, R0.reuse, R6.reuse ;  /* 0x0000000009047224 */ /* 0x180fe200078e0206 */
[----:B------:R-:W-:Y:S01]  /*0220*/  CS2R R8, SRZ ;  /* 0x0000000000087805 */ /* 0x000fe2000001ff00 */
[----:B------:R-:W-:-:S02]  /*0230*/  IMAD R5, R11, R0, R6 ;  /* 0x000000000b057224 */ /* 0x000fc400078e0206 */
[-CC-:B------:R-:W-:Y:S02]  /*0240*/  IMAD R2, R15, R0.reuse, R6.reuse ;  /* 0x000000000f027224 */ /* 0x180fe400078e0206 */
[--C-:B------:R-:W-:Y:S02]  /*0250*/  IMAD R7, R17, R0, R6.reuse ;  /* 0x0000000011077224 */ /* 0x100fe400078e0206 */
[----:B------:R-:W-:Y:S02]  /*0260*/  IMAD.IADD R21, R21, 0x1, R6 ;  /* 0x0000000115157824 */ /* 0x000fe400078e0206 */
[----:B0-----:R-:W-:-:S07]  /*0270*/  IMAD.MOV R22, RZ, RZ, -R22 ;  /* 0x000000ffff167224 */ /* 0x001fce00078e0a16 */
.L_x_23:
[----:B------:R-:W-:Y:S01]  /*0280*/  ISETP.GE.AND P0, PT, R19, UR6, PT ;  /* 0x0000000613007c0c */ /* 0x000fe2000bf06270 */
[----:B------:R-:W-:Y:S01]  /*0290*/  IMAD.IADD R6, R0, 0x1, R19 ;  /* 0x0000000100067824 */ /* 0x000fe200078e0213 */
[----:B------:R-:W-:Y:S02]  /*02a0*/  USHF.R.S32.HI UR10, URZ, 0x1f, UR4 ;  /* 0x0000001fff0a7899 */ /* 0x000fe40008011404 */
[----:B------:R-:W-:Y:S02]  /*02b0*/  USHF.R.S32.HI UR11, URZ, 0x1f, UR5 ;  /* 0x0000001fff0b7899 */ /* 0x000fe40008011405 */
[----:B------:R-:W-:-:S07]  /*02c0*/  ISETP.GE.AND P1, PT, R6, UR6, PT ;  /* 0x0000000606007c0c */ /* 0x000fce000bf26270 */
[----:B------:R-:W0:Y:S01]  /*02d0*/  @!P0 LDC.64 R16, c[0x0][0x380] ;  /* 0x0000e000ff108b82 */ /* 0x000e220000000a00 */
[----:B------:R-:W-:Y:S02]  /*02e0*/  @!P0 SHF.R.S32.HI R15, RZ, 0x1f, R19 ;  /* 0x0000001fff0f8819 */ /* 0x000fe40000011413 */
[C---:B------:R-:W-:Y:S02]  /*02f0*/  @!P0 IADD3 R14, P2, PT, R19.reuse, UR4, RZ ;  /* 0x00000004130e8c10 */ /* 0x040fe4000ff5e0ff */
[----:B------:R-:W-:Y:S02]  /*0300*/  @!P0 IADD3 R23, P3, PT, R19, UR5, RZ ;  /* 0x0000000513178c10 */ /* 0x000fe4000ff7e0ff */
[C---:B------:R-:W-:Y:S01]  /*0310*/  @!P0 IADD3.X R19, PT, PT, R15.reuse, UR10, RZ, P2, !PT ;  /* 0x0000000a0f138c10 */ /* 0x040fe200097fe4ff */
[----:B------:R-:W1:Y:S01]  /*0320*/  @!P1 LDC.64 R10, c[0x0][0x380] ;  /* 0x0000e000ff0a9b82 */ /* 0x000e620000000a00 */
[----:B------:R-:W-:Y:S02]  /*0330*/  @!P0 IADD3.X R26, PT, PT, R15, UR11, RZ, P3, !PT ;  /* 0x0000000b0f1a8c10 */ /* 0x000fe40009ffe4ff */
[----:B------:R-:W-:-:S02]  /*0340*/  @!P1 SHF.R.S32.HI R24, RZ, 0x1f, R21 ;  /* 0x0000001fff189819 */ /* 0x000fc40000011415 */
[----:B------:R-:W-:Y:S02]  /*0350*/  @!P1 IADD3 R15, P4, PT, R21, UR4, RZ ;  /* 0x00000004150f9c10 */ /* 0x000fe4000ff9e0ff */
[CC--:B0-----:R-:W-:Y:S02]  /*0360*/  @!P0 LEA R18, P2, R14.reuse, R16.reuse, 0x3 ;  /* 0x000000100e128211 */ /* 0x0c1fe400078418ff */
[C---:B------:R-:W-:Y:S02]  /*0370*/  @!P0 LEA R16, P3, R23.reuse, R16, 0x3 ;  /* 0x0000001017108211 */ /* 0x040fe400078618ff */
[-C--:B------:R-:W-:Y:S02]  /*0380*/  @!P0 LEA.HI.X R19, R14, R17.reuse, R19, 0x3, P2 ;  /* 0x000000110e138211 */ /* 0x080fe400010f1c13 */
[----:B------:R-:W-:Y:S02]  /*0390*/  @!P0 LEA.HI.X R17, R23, R17, R26, 0x3, P3 ;  /* 0x0000001117118211 */ /* 0x000fe400018f1c1a */
[----:B------:R-:W-:-:S02]  /*03a0*/  @!P1 IADD3.X R26, PT, PT, R24, UR10, RZ, P4, !PT ;  /* 0x0000000a181a9c10 */ /* 0x000fc4000a7fe4ff */
[-C--:B-1----:R-:W-:Y:S01]  /*03b0*/  @!P1 LEA R14, P2, R15, R10.reuse, 0x3 ;  /* 0x0000000a0f0e9211 */ /* 0x082fe200078418ff */
[----:B------:R-:W2:Y:S01]  /*03c0*/  @!P0 LDG.E.64 R18, desc[UR8][R18.64] ;  /* 0x0000000812128981 */ /* 0x000ea2000c1e1b00 */
[----:B------:R-:W-:Y:S02]  /*03d0*/  @!P1 IADD3 R23, P3, PT, R21, UR5, RZ ;  /* 0x0000000515179c10 */ /* 0x000fe4000ff7e0ff */
[----:B------:R-:W-:Y:S01]  /*03e0*/  @!P1 LEA.HI.X R15, R15, R11, R26, 0x3, P2 ;  /* 0x0000000b0f0f9211 */ /* 0x000fe200010f1c1a */
[----:B------:R-:W3:Y:S01]  /*03f0*/  @!P0 LDG.E.64 R16, desc[UR8][R16.64] ;  /* 0x0000000810108981 */ /* 0x000ee2000c1e1b00 */
[----:B------:R-:W-:Y:S02]  /*0400*/  @!P1 IADD3.X R24, PT, PT, R24, UR11, RZ, P3, !PT ;  /* 0x0000000b18189c10 */ /* 0x000fe40009ffe4ff */
[----:B------:R-:W-:-:S04]  /*0410*/  @!P1 LEA R10, P2, R23, R10, 0x3 ;  /* 0x0000000a170a9211 */ /* 0x000fc800078418ff */
[----:B------:R-:W-:Y:S02]  /*0420*/  @!P1 LEA.HI.X R11, R23, R11, R24, 0x3, P2 ;  /* 0x0000000b170b9211 */ /* 0x000fe400010f1c18 */
[----:B------:R-:W4:Y:S04]  /*0430*/  @!P1 LDG.E.64 R24, desc[UR8][R14.64] ;  /* 0x000000080e189981 */ /* 0x000f28000c1e1b00 */
[----:B------:R0:W5:Y:S01]  /*0440*/  @!P1 LDG.E.64 R26, desc[UR8][R10.64] ;  /* 0x000000080a1a9981 */ /* 0x000162000c1e1b00 */
[----:B------:R-:W-:-:S04]  /*0450*/  IMAD.IADD R23, R6, 0x1, R0 ;  /* 0x0000000106177824 */ /* 0x000fc800078e0200 */
[C---:B------:R-:W-:Y:S01]  /*0460*/  IMAD.IADD R6, R23.reuse, 0x1, R0 ;  /* 0x0000000117067824 */ /* 0x040fe200078e0200 */
[----:B------:R-:W-:-:S04]  /*0470*/  ISETP.GE.AND P3, PT, R23, UR6, PT ;  /* 0x0000000617007c0c */ /* 0x000fc8000bf66270 */
[----:B------:R-:W-:-:S09]  /*0480*/  ISETP.GE.AND P2, PT, R6, UR6, PT ;  /* 0x0000000606007c0c */ /* 0x000fd2000bf46270 */
[----:B0-----:R-:W0:Y:S08]  /*0490*/  @!P3 LDC.64 R10, c[0x0][0x380] ;  /* 0x0000e000ff0abb82 */ /* 0x001e300000000a00 */
[----:B------:R-:W1:Y:S01]  /*04a0*/  @!P2 LDC.64 R14, c[0x0][0x380] ;  /* 0x0000e000ff0eab82 */ /* 0x000e620000000a00 */
[C---:B--2---:R-:W-:Y:S02]  /*04b0*/  @!P0 DFMA R12, R18.reuse, R18, R12 ;  /* 0x00000012120c822b */ /* 0x044fe4000000000c */
[----:B---3--:R-:W-:Y:S01]  /*04c0*/  @!P0 DFMA R8, R18, R16, R8 ;  /* 0x000000101208822b */ /* 0x008fe20000000008 */
[----:B------:R-:W-:-:S02]  /*04d0*/  @!P3 SHF.R.S32.HI R16, RZ, 0x1f, R20 ;  /* 0x0000001fff10b819 */ /* 0x000fc40000011414 */
[C---:B------:R-:W-:Y:S02]  /*04e0*/  @!P3 IADD3 R17, P0, PT, R20.reuse, UR4, RZ ;  /* 0x000000041411bc10 */ /* 0x040fe4000ff1e0ff */
[----:B------:R-:W-:Y:S01]  /*04f0*/  @!P3 IADD3 R18, P4, PT, R20, UR5, RZ ;  /* 0x000000051412bc10 */ /* 0x000fe2000ff9e0ff */
[----:B----4-:R-:W-:-:S03]  /*0500*/  @!P1 DFMA R12, R24, R24, R12 ;  /* 0x00000018180c922b */ /* 0x010fc6000000000c */
[C---:B------:R-:W-:Y:S01]  /*0510*/  @!P3 IADD3.X R23, PT, PT, R16.reuse, UR11, RZ, P4, !PT ;  /* 0x0000000b1017bc10 */ /* 0x040fe2000a7fe4ff */
[----:B-----5:R-:W-:Y:S01]  /*0520*/  @!P1 DFMA R8, R24, R26, R8 ;  /* 0x0000001a1808922b */ /* 0x020fe20000000008 */
[----:B------:R-:W-:Y:S02]  /*0530*/  @!P3 IADD3.X R26, PT, PT, R16, UR10, RZ, P0, !PT ;  /* 0x0000000a101abc10 */ /* 0x000fe400087fe4ff */
[-C--:B0-----:R-:W-:Y:S02]  /*0540*/  @!P3 LEA R16, P0, R17, R10.reuse, 0x3 ;  /* 0x0000000a1110b211 */ /* 0x081fe400078018ff */
[----:B------:R-:W-:Y:S02]  /*0550*/  @!P3 LEA R10, P1, R18, R10, 0x3 ;  /* 0x0000000a120ab211 */ /* 0x000fe400078218ff */
[----:B------:R-:W-:Y:S02]  /*0560*/  @!P2 SHF.R.S32.HI R24, RZ, 0x1f, R3 ;  /* 0x0000001fff18a819 */ /* 0x000fe40000011403 */
[----:B------:R-:W-:-:S02]  /*0570*/  @!P2 IADD3 R19, P4, PT, R3, UR4, RZ ;  /* 0x000000040313ac10 */ /* 0x000fc4000ff9e0ff */
[-C--:B------:R-:W-:Y:S02]  /*0580*/  @!P3 LEA.HI.X R17, R17, R11.reuse, R26, 0x3, P0 ;  /* 0x0000000b1111b211 */ /* 0x080fe400000f1c1a */
[----:B------:R-:W-:Y:S02]  /*0590*/  @!P3 LEA.HI.X R11, R18, R11, R23, 0x3, P1 ;  /* 0x0000000b120bb211 */ /* 0x000fe400008f1c17 */
[C---:B------:R-:W-:Y:S02]  /*05a0*/  @!P2 IADD3.X R26, PT, PT, R24.reuse, UR10, RZ, P4, !PT ;  /* 0x0000000a181aac10 */ /* 0x040fe4000a7fe4ff */
[----:B-1----:R-:W-:Y:S01]  /*05b0*/  @!P2 LEA R18, P0, R19, R14, 0x3 ;  /* 0x0000000e1312a211 */ /* 0x002fe200078018ff */
[----:B------:R-:W2:Y:S01]  /*05c0*/  @!P3 LDG.E.64 R16, desc[UR8][R16.64] ;  /* 0x000000081010b981 */ /* 0x000ea2000c1e1b00 */
[----:B------:R-:W-:Y:S02]  /*05d0*/  @!P2 IADD3 R23, P1, PT, R3, UR5, RZ ;  /* 0x000000050317ac10 */ /* 0x000fe4000ff3e0ff */
[----:B------:R-:W-:Y:S01]  /*05e0*/  @!P2 LEA.HI.X R19, R19, R15, R26, 0x3, P0 ;  /* 0x0000000f1313a211 */ /* 0x000fe200000f1c1a */
[----:B------:R-:W3:Y:S01]  /*05f0*/  @!P3 LDG.E.64 R10, desc[UR8][R10.64] ;  /* 0x000000080a0ab981 */ /* 0x000ee2000c1e1b00 */
[----:B------:R-:W-:-:S02]  /*0600*/  @!P2 IADD3.X R24, PT, PT, R24, UR11, RZ, P1, !PT ;  /* 0x0000000b1818ac10 */ /* 0x000fc40008ffe4ff */
[C---:B------:R-:W-:Y:S02]  /*0610*/  @!P2 LEA R14, P0, R23.reuse, R14, 0x3 ;  /* 0x0000000e170ea211 */ /* 0x040fe400078018ff */
[----:B------:R-:W4:Y:S02]  /*0620*/  @!P2 LDG.E.64 R18, desc[UR8][R18.64] ;  /* 0x000000081212a981 */ /* 0x000f24000c1e1b00 */
[----:B------:R-:W-:-:S05]  /*0630*/  @!P2 LEA.HI.X R15, R23, R15, R24, 0x3, P0 ;  /* 0x0000000f170fa211 */ /* 0x000fca00000f1c18 */
[----:B------:R0:W5:Y:S01]  /*0640*/  @!P2 LDG.E.64 R24, desc[UR8][R14.64] ;  /* 0x000000080e18a981 */ /* 0x000162000c1e1b00 */
[----:B------:R-:W-:-:S05]  /*0650*/  IMAD.IADD R23, R6, 0x1, R0 ;  /* 0x0000000106177824 */ /* 0x000fca00078e0200 */
[C---:B------:R-:W-:Y:S01]  /*0660*/  ISETP.GE.AND P0, PT, R23.reuse, UR6, PT ;  /* 0x0000000617007c0c */ /* 0x040fe2000bf06270 */
[----:B------:R-:W-:-:S05]  /*0670*/  IMAD.IADD R6, R23, 0x1, R0 ;  /* 0x0000000117067824 */ /* 0x000fca00078e0200 */
[----:B------:R-:W-:-:S07]  /*0680*/  ISETP.GE.AND P1, PT, R6, UR6, PT ;  /* 0x0000000606007c0c */ /* 0x000fce000bf26270 */
[----:B0-----:R-:W0:Y:S01]  /*0690*/  @!P0 LDC.64 R14, c[0x0][0x380] ;  /* 0x0000e000ff0e8b82 */ /* 0x001e220000000a00 */
[----:B------:R-:W-:Y:S01]  /*06a0*/  @!P0 IADD3 R23, P4, PT, R4, UR5, RZ ;  /* 0x0000000504178c10 */ /* 0x000fe2000ff9e0ff */
[C---:B--2---:R-:W-:Y:S02]  /*06b0*/  @!P3 DFMA R12, R16.reuse, R16, R12 ;  /* 0x00000010100cb22b */ /* 0x044fe4000000000c */
[----:B---3--:R-:W-:-:S04]  /*06c0*/  @!P3 DFMA R8, R16, R10, R8 ;  /* 0x0000000a1008b22b */ /* 0x008fc80000000008 */
[----:B------:R-:W1:Y:S01]  /*06d0*/  @!P1 LDC.64 R10, c[0x0][0x380] ;  /* 0x0000e000ff0a9b82 */ /* 0x000e620000000a00 */
[----:B------:R-:W-:Y:S02]  /*06e0*/  @!P0 SHF.R.S32.HI R16, RZ, 0x1f, R4 ;  /* 0x0000001fff108819 */ /* 0x000fe40000011404 */
[----:B------:R-:W-:Y:S01]  /*06f0*/  @!P0 IADD3 R17, P3, PT, R4, UR4, RZ ;  /* 0x0000000404118c10 */ /* 0x000fe2000ff7e0ff */
[----:B----4-:R-:W-:-:S03]  /*0700*/  @!P2 DFMA R12, R18, R18, R12 ;  /* 0x00000012120ca22b */ /* 0x010fc6000000000c */
[C---:B------:R-:W-:Y:S01]  /*0710*/  @!P0 IADD3.X R26, PT, PT, R16.reuse, UR10, RZ, P3, !PT ;  /* 0x0000000a101a8c10 */ /* 0x040fe20009ffe4ff */
[----:B-----5:R-:W-:Y:S01]  /*0720*/  @!P2 DFMA R8, R18, R24, R8 ;  /* 0x000000181208a22b */ /* 0x020fe20000000008 */
[----:B------:R-:W-:Y:S02]  /*0730*/  @!P0 IADD3.X R18, PT, PT, R16, UR11, RZ, P4, !PT ;  /* 0x0000000b10128c10 */ /* 0x000fe4000a7fe4ff */
[-C--:B0-----:R-:W-:Y:S02]  /*0740*/  @!P0 LEA R16, P2, R17, R14.reuse, 0x3 ;  /* 0x0000000e11108211 */ /* 0x081fe400078418ff */
[----:B------:R-:W-:Y:S02]  /*0750*/  @!P0 LEA R14, P3, R23, R14, 0x3 ;  /* 0x0000000e170e8211 */ /* 0x000fe400078618ff */
[-C--:B------:R-:W-:Y:S02]  /*0760*/  @!P0 LEA.HI.X R17, R17, R15.reuse, R26, 0x3, P2 ;  /* 0x0000000f11118211 */ /* 0x080fe400010f1c1a */
[----:B------:R-:W-:-:S02]  /*0770*/  @!P0 LEA.HI.X R15, R23, R15, R18, 0x3, P3 ;  /* 0x0000000f170f8211 */ /* 0x000fc400018f1c12 */
[----:B------:R-:W-:Y:S02]  /*0780*/  @!P1 SHF.R.S32.HI R24, RZ, 0x1f, R5 ;  /* 0x0000001fff189819 */ /* 0x000fe40000011405 */
[----:B------:R-:W-:Y:S01]  /*0790*/  @!P1 IADD3 R19, P4, PT, R5, UR4, RZ ;  /* 0x0000000405139c10 */ /* 0x000fe2000ff9e0ff */
[----:B------:R-:W2:Y:S04]  /*07a0*/  @!P0 LDG.E.64 R16, desc[UR8][R16.64] ;  /* 0x0000000810108981 */ /* 0x000ea8000c1e1b00 */
[----:B------:R-:W2:Y:S01]  /*07b0*/  @!P0 LDG.E.64 R14, desc[UR8][R14.64] ;  /* 0x000000080e0e8981 */ /* 0x000ea2000c1e1b00 */
[----:B------:R-:W-:Y:S02]  /*07c0*/  @!P1 IADD3.X R26, PT, PT, R24, UR10, RZ, P4, !PT ;  /* 0x0000000a181a9c10 */ /* 0x000fe4000a7fe4ff */
[----:B-1----:R-:W-:-:S02]  /*07d0*/  @!P1 LEA R18, P2, R19, R10, 0x3 ;  /* 0x0000000a13129211 */ /* 0x002fc400078418ff */
[----:B------:R-:W-:Y:S02]  /*07e0*/  @!P1 IADD3 R23, P3, PT, R5, UR5, RZ ;  /* 0x0000000505179c10 */ /* 0x000fe4000ff7e0ff */
[-C--:B------:R-:W-:Y:S02]  /*07f0*/  @!P1 LEA.HI.X R19, R19, R11.reuse, R26, 0x3, P2 ;  /* 0x0000000b13139211 */ /* 0x080fe400010f1c1a */
[----:B------:R-:W-:Y:S02]  /*0800*/  @!P1 IADD3.X R24, PT, PT, R24, UR11, RZ, P3, !PT ;  /* 0x0000000b18189c10 */ /* 0x000fe40009ffe4ff */
[C---:B------:R-:W-:Y:S02]  /*0810*/  @!P1 LEA R10, P2, R23.reuse, R10, 0x3 ;  /* 0x0000000a170a9211 */ /* 0x040fe400078418ff */
[----:B------:R-:W3:Y:S02]  /*0820*/  @!P1 LDG.E.64 R18, desc[UR8][R18.64] ;  /* 0x0000000812129981 */ /* 0x000ee4000c1e1b00 */
[----:B------:R-:W-:-:S05]  /*0830*/  @!P1 LEA.HI.X R11, R23, R11, R24, 0x3, P2 ;  /* 0x0000000b170b9211 */ /* 0x000fca00010f1c18 */
[----:B------:R0:W4:Y:S01]  /*0840*/  @!P1 LDG.E.64 R24, desc[UR8][R10.64] ;  /* 0x000000080a189981 */ /* 0x000122000c1e1b00 */
[----:B------:R-:W-:-:S04]  /*0850*/  IMAD.IADD R23, R6, 0x1, R0 ;  /* 0x0000000106177824 */ /* 0x000fc800078e0200 */
[C---:B------:R-:W-:Y:S01]  /*0860*/  IMAD.IADD R6, R23.reuse, 0x1, R0 ;  /* 0x0000000117067824 */ /* 0x040fe200078e0200 */
[----:B------:R-:W-:-:S04]  /*0870*/  ISETP.GE.AND P3, PT, R23, UR6, PT ;  /* 0x0000000617007c0c */ /* 0x000fc8000bf66270 */
[----:B------:R-:W-:-:S09]  /*0880*/  ISETP.GE.AND P2, PT, R6, UR6, PT ;  /* 0x0000000606007c0c */ /* 0x000fd2000bf46270 */
[----:B0-----:R-:W0:Y:S01]  /*0890*/  @!P3 LDC.64 R10, c[0x0][0x380] ;  /* 0x0000e000ff0abb82 */ /* 0x001e220000000a00 */
[----:B------:R-:W-:Y:S01]  /*08a0*/  @!P3 IADD3 R23, P4, PT, R2, UR5, RZ ;  /* 0x000000050217bc10 */ /* 0x000fe2000ff9e0ff */
[----:B--2---:R-:W-:-:S06]  /*08b0*/  @!P0 DFMA R8, R16, R14, R8 ;  /* 0x0000000e1008822b */ /* 0x004fcc0000000008 */
[----:B------:R-:W1:Y:S01]  /*08c0*/  @!P2 LDC.64 R14, c[0x0][0x380] ;  /* 0x0000e000ff0eab82 */ /* 0x000e620000000a00 */
[----:B------:R-:W-:Y:S01]  /*08d0*/  @!P0 DFMA R12, R16, R16, R12 ;  /* 0x00000010100c822b */ /* 0x000fe2000000000c */
[----:B------:R-:W-:Y:S02]  /*08e0*/  @!P3 SHF.R.S32.HI R16, RZ, 0x1f, R2 ;  /* 0x0000001fff10b819 */ /* 0x000fe40000011402 */
[----:B------:R-:W-:-:S04]  /*08f0*/  @!P3 IADD3 R17, P0, PT, R2, UR4, RZ ;  /* 0x000000040211bc10 */ /* 0x000fc8000ff1e0ff */
[C---:B------:R-:W-:Y:S01]  /*0900*/  @!P3 IADD3.X R26, PT, PT, R16.reuse, UR10, RZ, P0, !PT ;  /* 0x0000000a101abc10 */ /* 0x040fe200087fe4ff */
[C---:B---3--:R-:W-:Y:S02]  /*0910*/  @!P1 DFMA R12, R18.reuse, R18, R12 ;  /* 0x00000012120c922b */ /* 0x048fe4000000000c */
[----:B----4-:R-:W-:Y:S01]  /*0920*/  @!P1 DFMA R8, R18, R24, R8 ;  /* 0x000000181208922b */ /* 0x010fe20000000008 */
[----:B------:R-:W-:Y:S02]  /*0930*/  @!P3 IADD3.X R18, PT, PT, R16, UR11, RZ, P4, !PT ;  /* 0x0000000b1012bc10 */ /* 0x000fe4000a7fe4ff */
[-C--:B0-----:R-:W-:Y:S02]  /*0940*/  @!P3 LEA R16, P0, R17, R10.reuse, 0x3 ;  /* 0x0000000a1110b211 */ /* 0x081fe400078018ff */
[----:B------:R-:W-:Y:S02]  /*0950*/  @!P3 LEA R10, P1, R23, R10, 0x3 ;  /* 0x0000000a170ab211 */ /* 0x000fe400078218ff */
[----:B------:R-:W-:-:S02]  /*0960*/  @!P2 SHF.R.S32.HI R24, RZ, 0x1f, R7 ;  /* 0x0000001fff18a819 */ /* 0x000fc40000011407 */
[----:B------:R-:W-:Y:S02]  /*0970*/  @!P2 IADD3 R19, P4, PT, R7, UR4, RZ ;  /* 0x000000040713ac10 */ /* 0x000fe4000ff9e0ff */
[-C--:B------:R-:W-:Y:S02]  /*0980*/  @!P3 LEA.HI.X R17, R17, R11.reuse, R26, 0x3, P0 ;  /* 0x0000000b1111b211 */ /* 0x080fe400000f1c1a */
[----:B------:R-:W-:Y:S02]  /*0990*/  @!P3 LEA.HI.X R11, R23, R11, R18, 0x3, P1 ;  /* 0x0000000b170bb211 */ /* 0x000fe400008f1c12 */
[----:B------:R-:W-:Y:S02]  /*09a0*/  @!P2 IADD3.X R26, PT, PT, R24, UR10, RZ, P4, !PT ;  /* 0x0000000a181aac10 */ /* 0x000fe4000a7fe4ff */
[----:B-1----:R-:W-:Y:S01]  /*09b0*/  @!P2 LEA R18, P0, R19, R14, 0x3 ;  /* 0x0000000e1312a211 */ /* 0x002fe200078018ff */
[----:B------:R-:W2:Y:S01]  /*09c0*/  @!P3 LDG.E.64 R16, desc[UR8][R16.64] ;  /* 0x000000081010b981 */ /* 0x000ea2000c1e1b00 */
[----:B------:R-:W-:-:S02]  /*09d0*/  @!P2 IADD3 R23, P1, PT, R7, UR5, RZ ;  /* 0x000000050717ac10 */ /* 0x000fc4000ff3e0ff */
[-C--:B------:R-:W-:Y:S01]  /*09e0*/  @!P2 LEA.HI.X R19, R19, R15.reuse, R26, 0x3, P0 ;  /* 0x0000000f1313a211 */ /* 0x080fe200000f1c1a */
[----:B------:R-:W3:Y:S01]  /*09f0*/  @!P3 LDG.E.64 R10, desc[UR8][R10.64] ;  /* 0x000000080a0ab981 */ /* 0x000ee2000c1e1b00 */
[----:B------:R-:W-:Y:S02]  /*0a00*/  @!P2 IADD3.X R24, PT, PT, R24, UR11, RZ, P1, !PT ;  /* 0x0000000b1818ac10 */ /* 0x000fe40008ffe4ff */
[C---:B------:R-:W-:Y:S02]  /*0a10*/  @!P2 LEA R14, P0, R23.reuse, R14, 0x3 ;  /* 0x0000000e170ea211 */ /* 0x040fe400078018ff */
[----:B------:R-:W4:Y:S02]  /*0a20*/  @!P2 LDG.E.64 R18, desc[UR8][R18.64] ;  /* 0x000000081212a981 */ /* 0x000f24000c1e1b00 */
[----:B------:R-:W-:-:S06]  /*0a30*/  @!P2 LEA.HI.X R15, R23, R15, R24, 0x3, P0 ;  /* 0x0000000f170fa211 */ /* 0x000fcc00000f1c18 */
[----:B------:R-:W5:Y:S01]  /*0a40*/  @!P2 LDG.E.64 R14, desc[UR8][R14.64] ;  /* 0x000000080e0ea981 */ /* 0x000f62000c1e1b00 */
[----:B------:R-:W-:-:S05]  /*0a50*/  VIADD R22, R22, 0x8 ;  /* 0x0000000816167836 */ /* 0x000fca0000000000 */
[----:B------:R-:W-:Y:S01]  /*0a60*/  ISETP.NE.AND P0, PT, R22, RZ, PT ;  /* 0x000000ff1600720c */ /* 0x000fe20003f05270 */
[C---:B------:R-:W-:Y:S02]  /*0a70*/  IMAD R21, R0.reuse, 0x8, R21 ;  /* 0x0000000800157824 */ /* 0x040fe400078e0215 */
[C---:B------:R-:W-:Y:S02]  /*0a80*/  IMAD R20, R0.reuse, 0x8, R20 ;  /* 0x0000000800147824 */ /* 0x040fe400078e0214 */
[C---:B------:R-:W-:Y:S02]  /*0a90*/  IMAD R3, R0.reuse, 0x8, R3 ;  /* 0x0000000800037824 */ /* 0x040fe400078e0203 */
[C---:B------:R-:W-:Y:S02]  /*0aa0*/  IMAD R4, R0.reuse, 0x8, R4 ;  /* 0x0000000800047824 */ /* 0x040fe400078e0204 */
[C---:B------:R-:W-:Y:S02]  /*0ab0*/  IMAD R5, R0.reuse, 0x8, R5 ;  /* 0x0000000800057824 */ /* 0x040fe400078e0205 */
[----:B------:R-:W-:-:S02]  /*0ac0*/  IMAD R2, R0, 0x8, R2 ;  /* 0x0000000800027824 */ /* 0x000fc400078e0202 */
[----:B------:R-:W-:Y:S01]  /*0ad0*/  IMAD R7, R0, 0x8, R7 ;  /* 0x0000000800077824 */ /* 0x000fe200078e0207 */
[C---:B--2---:R-:W-:Y:S02]  /*0ae0*/  @!P3 DFMA R12, R16.reuse, R16, R12 ;  /* 0x00000010100cb22b */ /* 0x044fe4000000000c */
[----:B---3--:R-:W-:-:S06]  /*0af0*/  @!P3 DFMA R8, R16, R10, R8 ;  /* 0x0000000a1008b22b */ /* 0x008fcc0000000008 */
[C---:B----4-:R-:W-:Y:S02]  /*0b00*/  @!P2 DFMA R12, R18.reuse, R18, R12 ;  /* 0x00000012120ca22b */ /* 0x050fe4000000000c */
[----:B-----5:R-:W-:Y:S01]  /*0b10*/  @!P2 DFMA R8, R18, R14, R8 ;  /* 0x0000000e1208a22b */ /* 0x020fe20000000008 */
[----:B------:R-:W-:Y:S01]  /*0b20*/  IMAD.IADD R19, R6, 0x1, R0 ;  /* 0x0000000106137824 */ /* 0x000fe200078e0200 */
[----:B------:R-:W-:Y:S09]  /*0b30*/  @P0 BRA `(.L_x_23) ;  /* 0xfffffff400d00947 */ /* 0x000ff2000383ffff */
.L_x_22:
[----:B------:R-:W0:Y:S02]  /*0b40*/  LDC R3, c[0x0][0x390] ;  /* 0x0000e400ff037b82 */ /* 0x000e240000000800 */
[----:B0-----:R-:W-:-:S13]  /*0b50*/  LOP3.LUT P0, R4, R3, 0x7, RZ, 0xc0, !PT ;  /* 0x0000000703047812 */ /* 0x001fda000780c0ff */
[----:B------:R-:W-:Y:S05]  /*0b60*/  @!P0 BRA `(.L_x_21) ;  /* 0x0000000400f48947 */ /* 0x000fea0003800000 */
[----:B------:R-:W-:Y:S01]  /*0b70*/  ISETP.GE.U32.AND P1, PT, R4, 0x4, PT ;  /* 0x000000040400780c */ /* 0x000fe20003f26070 */
[----:B------:R-:W-:Y:S01]  /*0b80*/  USHF.R.S32.HI UR12, URZ, 0x1f, UR5 ;  /* 0x0000001fff0c7899 */ /* 0x000fe20008011405 */
[----:B------:R-:W-:Y:S01]  /*0b90*/  LOP3.LUT R2, R3, 0x3, RZ, 0xc0, !PT ;  /* 0x0000000303027812 */ /* 0x000fe200078ec0ff */
[----:B------:R-:W-:-:S03]  /*0ba0*/  USHF.R.S32.HI UR13, URZ, 0x1f, UR4 ;  /* 0x0000001fff0d7899 */ /* 0x000fc60008011404 */
[----:B------:R-:W-:-:S07]  /*0bb0*/  ISETP.NE.AND P0, PT, R2, RZ, PT ;  /* 0x000000ff0200720c */ /* 0x000fce0003f05270 */
[----:B------:R-:W-:Y:S06]  /*0bc0*/  @!P1 BRA `(.L_x_24) ;  /* 0x0000000400009947 */ /* 0x000fec0003800000 */
[----:B------:R-:W-:-:S13]  /*0bd0*/  ISETP.GE.AND P1, PT, R19, UR6, PT ;  /* 0x0000000613007c0c */ /* 0x000fda000bf26270 */
[----:B------:R-:W0:Y:S01]  /*0be0*/  @!P1 LDC.64 R16, c[0x0][0x380] ;  /* 0x0000e000ff109b82 */ /* 0x000e220000000a00 */
[----:B------:R-:W-:Y:S02]  /*0bf0*/  @!P1 SHF.R.S32.HI R4, RZ, 0x1f, R19 ;  /* 0x0000001fff049819 */ /* 0x000fe40000011413 */
[C---:B------:R-:W-:Y:S02]  /*0c00*/  @!P1 IADD3 R7, P2, PT, R19.reuse, UR4, RZ ;  /* 0x0000000413079c10 */ /* 0x040fe4000ff5e0ff */
[----:B------:R-:W-:Y:S02]  /*0c10*/  @!P1 IADD3 R5, P3, PT, R19, UR5, RZ ;  /* 0x0000000513059c10 */ /* 0x000fe4000ff7e0ff */
[C---:B------:R-:W-:Y:S02]  /*0c20*/  @!P1 IADD3.X R10, PT, PT, R4.reuse, UR13, RZ, P2, !PT ;  /* 0x0000000d040a9c10 */ /* 0x040fe400097fe4ff */
[----:B------:R-:W-:Y:S02]  /*0c30*/  @!P1 IADD3.X R4, PT, PT, R4, UR12, RZ, P3, !PT ;  /* 0x0000000c04049c10 */ /* 0x000fe40009ffe4ff */
[----:B0-----:R-:W-:-:S02]  /*0c40*/  @!P1 LEA R14, P2, R7, R16, 0x3 ;  /* 0x00000010070e9211 */ /* 0x001fc400078418ff */
[----:B------:R-:W-:Y:S02]  /*0c50*/  @!P1 LEA R6, P3, R5, R16, 0x3 ;  /* 0x0000001005069211 */ /* 0x000fe400078618ff */
[-C--:B------:R-:W-:Y:S02]  /*0c60*/  @!P1 LEA.HI.X R15, R7, R17.reuse, R10, 0x3, P2 ;  /* 0x00000011070f9211 */ /* 0x080fe400010f1c0a */
[----:B------:R-:W-:-:S04]  /*0c70*/  @!P1 LEA.HI.X R7, R5, R17, R4, 0x3, P3 ;  /* 0x0000001105079211 */ /* 0x000fc800018f1c04 */
[----:B------:R-:W2:Y:S04]  /*0c80*/  @!P1 LDG.E.64 R14, desc[UR8][R14.64] ;  /* 0x000000080e0e9981 */ /* 0x000ea8000c1e1b00 */
[----:B------:R-:W2:Y:S01]  /*0c90*/  @!P1 LDG.E.64 R6, desc[UR8][R6.64] ;  /* 0x0000000806069981 */ /* 0x000ea2000c1e1b00 */
[----:B------:R-:W-:-:S04]  /*0ca0*/  IMAD.IADD R23, R19, 0x1, R0 ;  /* 0x0000000113177824 */ /* 0x000fc800078e0200 */
[C---:B------:R-:W-:Y:S01]  /*0cb0*/  IMAD.IADD R5, R23.reuse, 0x1, R0 ;  /* 0x0000000117057824 */ /* 0x040fe200078e0200 */
[----:B------:R-:W-:-:S03]  /*0cc0*/  ISETP.GE.AND P4, PT, R23, UR6, PT ;  /* 0x0000000617007c0c */ /* 0x000fc6000bf86270 */
[C---:B------:R-:W-:Y:S01]  /*0cd0*/  IMAD.IADD R4, R5.reuse, 0x1, R0 ;  /* 0x0000000105047824 */ /* 0x040fe200078e0200 */
[----:B------:R-:W-:-:S04]  /*0ce0*/  ISETP.GE.AND P3, PT, R5, UR6, PT ;  /* 0x0000000605007c0c */ /* 0x000fc8000bf66270 */
[----:B------:R-:W-:-:S05]  /*0cf0*/  ISETP.GE.AND P2, PT, R4, UR6, PT ;  /* 0x0000000604007c0c */ /* 0x000fca000bf46270 */
        /* <DEDUP_REMOVED lines=8> */
[----:B------:R-:W-:-:S04]  /*0d80*/  @!P3 IADD3 R11, P6, PT, R5, UR4, RZ ;  /* 0x00000004050bbc10 */ /* 0x000fc8000ffde0ff */
[----:B------:R-:W-:Y:S02]  /*0d90*/  @!P3 IADD3.X R26, PT, PT, R25, UR13, RZ, P6, !PT ;  /* 0x0000000d191abc10 */ /* 0x000fe4000b7fe4ff */
[----:B0-----:R-:W-:-:S04]  /*0da0*/  @!P4 LEA R22, P5, R20, R18, 0x3 ;  /* 0x000000121416c211 */ /* 0x001fc800078a18ff */
[----:B------:R-:W-:Y:S02]  /*0db0*/  @!P4 LEA.HI.X R23, R20, R19, R21, 0x3, P5 ;  /* 0x000000131417c211 */ /* 0x000fe400028f1c15 */
[----:B------:R-:W0:Y:S01]  /*0dc0*/  @!P2 LDC.64 R20, c[0x0][0x380] ;  /* 0x0000e000ff14ab82 */ /* 0x000e220000000a00 */
[----:B------:R-:W-:-:S03]  /*0dd0*/  @!P4 LEA R18, P5, R10, R18, 0x3 ;  /* 0x000000120a12c211 */ /* 0x000fc600078a18ff */
[----:B------:R-:W3:Y:S01]  /*0de0*/  @!P4 LDG.E.64 R22, desc[UR8][R22.64] ;  /* 0x000000081616c981 */ /* 0x000ee2000c1e1b00 */
[----:B------:R-:W-:Y:S02]  /*0df0*/  @!P4 LEA.HI.X R19, R10, R19, R24, 0x3, P5 ;  /* 0x000000130a13c211 */ /* 0x000fe400028f1c18 */
[-C--:B-1----:R-:W-:Y:S02]  /*0e00*/  @!P3 LEA R10, P5, R11, R16.reuse, 0x3 ;  /* 0x000000100b0ab211 */ /* 0x082fe400078a18ff */
[----:B------:R-:W-:Y:S02]  /*0e10*/  @!P3 IADD3 R24, P6, PT, R5, UR5, RZ ;  /* 0x000000050518bc10 */ /* 0x000fe4000ffde0ff */
[----:B------:R-:W-:Y:S01]  /*0e20*/  @!P3 LEA.HI.X R11, R11, R17, R26, 0x3, P5 ;  /* 0x000000110b0bb211 */ /* 0x000fe200028f1c1a */
[----:B------:R-:W4:Y:S01]  /*0e30*/  @!P4 LDG.E.64 R18, desc[UR8][R18.64] ;  /* 0x000000081212c981 */ /* 0x000f22000c1e1b00 */
[----:B------:R-:W-:Y:S02]  /*0e40*/  @!P3 IADD3.X R25, PT, PT, R25, UR12, RZ, P6, !PT ;  /* 0x0000000c1919bc10 */ /* 0x000fe4000b7fe4ff */
[----:B------:R-:W-:-:S02]  /*0e50*/  @!P3 LEA R16, P5, R24, R16, 0x3 ;  /* 0x000000101810b211 */ /* 0x000fc400078a18ff */
[----:B------:R-:W-:Y:S01]  /*0e60*/  @!P2 SHF.R.S32.HI R5, RZ, 0x1f, R4 ;  /* 0x0000001fff05a819 */ /* 0x000fe20000011404 */
[----:B------:R-:W5:Y:S01]  /*0e70*/  @!P3 LDG.E.64 R10, desc[UR8][R10.64] ;  /* 0x000000080a0ab981 */ /* 0x000f62000c1e1b00 */
[----:B------:R-:W-:-:S06]  /*0e80*/  @!P3 LEA.HI.X R17, R24, R17, R25, 0x3, P5 ;  /* 0x000000111811b211 */ /* 0x000fcc00028f1c19 */
[----:B------:R-:W5:Y:S01]  /*0e90*/  @!P3 LDG.E.64 R16, desc[UR8][R16.64] ;  /* 0x000000081010b981 */ /* 0x000f62000c1e1b00 */
[----:B--2---:R-:W-:Y:S01]  /*0ea0*/  @!P1 DFMA R8, R14, R6, R8 ;  /* 0x000000060e08922b */ /* 0x004fe20000000008 */
[----:B------:R-:W-:-:S04]  /*0eb0*/  @!P2 IADD3 R7, P6, PT, R4, UR4, RZ ;  /* 0x000000040407ac10 */ /* 0x000fc8000ffde0ff */
[----:B------:R-:W-:Y:S02]  /*0ec0*/  @!P2 IADD3.X R24, PT, PT, R5, UR13, RZ, P6, !PT ;  /* 0x0000000d0518ac10 */ /* 0x000fe4000b7fe4ff */
[CC--:B0-----:R-:W-:Y:S02]  /*0ed0*/  @!P2 LEA R6, P5, R7.reuse, R20.reuse, 0x3 ;  /* 0x000000140706a211 */ /* 0x0c1fe400078a18ff */
[----:B------:R-:W-:Y:S02]  /*0ee0*/  @!P2 IADD3 R25, P6, PT, R4, UR5, RZ ;  /* 0x000000050419ac10 */ /* 0x000fe4000ffde0ff */
[----:B------:R-:W-:Y:S02]  /*0ef0*/  @!P2 LEA.HI.X R7, R7, R21, R24, 0x3, P5 ;  /* 0x000000150707a211 */ /* 0x000fe400028f1c18 */
[----:B------:R-:W-:Y:S02]  /*0f00*/  @!P2 IADD3.X R5, PT, PT, R5, UR12, RZ, P6, !PT ;  /* 0x0000000c0505ac10 */ /* 0x000fe4000b7fe4ff */
[----:B------:R-:W-:-:S02]  /*0f10*/  @!P2 LEA R20, P5, R25, R20, 0x3 ;  /* 0x000000141914a211 */ /* 0x000fc400078a18ff */
[----:B------:R-:W2:Y:S02]  /*0f20*/  @!P2 LDG.E.64 R6, desc[UR8][R6.64] ;  /* 0x000000080606a981 */ /* 0x000ea4000c1e1b00 */
[----:B------:R-:W-:-:S06]  /*0f30*/  @!P2 LEA.HI.X R21, R25, R21, R5, 0x3, P5 ;  /* 0x000000151915a211 */ /* 0x000fcc00028f1c05 */
[----:B------:R-:W2:Y:S01]  /*0f40*/  @!P2 LDG.E.64 R20, desc[UR8][R20.64] ;  /* 0x000000081414a981 */ /* 0x000ea2000c1e1b00 */
[----:B------:R-:W-:-:S08]  /*0f50*/  @!P1 DFMA R12, R14, R14, R12 ;  /* 0x0000000e0e0c922b */ /* 0x000fd0000000000c */
[C---:B---3--:R-:W-:Y:S02]  /*0f60*/  @!P4 DFMA R12, R22.reuse, R22, R12 ;  /* 0x00000016160cc22b */ /* 0x048fe4000000000c */
[----:B----4-:R-:W-:-:S06]  /*0f70*/  @!P4 DFMA R8, R22, R18, R8 ;  /* 0x000000121608c22b */ /* 0x010fcc0000000008 */
[C---:B-----5:R-:W-:Y:S02]  /*0f80*/  @!P3 DFMA R12, R10.reuse, R10, R12 ;  /* 0x0000000a0a0cb22b */ /* 0x060fe4000000000c */
[----:B------:R-:W-:Y:S01]  /*0f90*/  @!P3 DFMA R8, R10, R16, R8 ;  /* 0x000000100a08b22b */ /* 0x000fe20000000008 */
[----:B------:R-:W-:-:S05]  /*0fa0*/  IMAD.IADD R19, R4, 0x1, R0 ;  /* 0x0000000104137824 */ /* 0x000fca00078e0200 */
[C---:B--2---:R-:W-:Y:S02]  /*0fb0*/  @!P2 DFMA R12, R6.reuse, R6, R12 ;  /* 0x00000006060ca22b */ /* 0x044fe4000000000c */
[----:B------:R-:W-:-:S11]  /*0fc0*/  @!P2 DFMA R8, R6, R20, R8 ;  /* 0x000000140608a22b */ /* 0x000fd60000000008 */
.L_x_24:
[----:B------:R-:W-:Y:S05]  /*0fd0*/  @!P0 BRA `(.L_x_21) ;  /* 0x0000000000d88947 */ /* 0x000fea0003800000 */
[----:B------:R-:W-:Y:S02]  /*0fe0*/  ISETP.NE.AND P0, PT, R2, 0x1, PT ;  /* 0x000000010200780c */ /* 0x000fe40003f05270 */
[----:B------:R-:W-:-:S11]  /*0ff0*/  LOP3.LUT R4, R3, 0x1, RZ, 0xc0, !PT ;  /* 0x0000000103047812 */ /* 0x000fd600078ec0ff */
[----:B------:R-:W-:Y:S05]  /*1000*/  @!P0 BRA `(.L_x_25) ;  /* 0x0000000000808947 */ /* 0x000fea0003800000 */
[C---:B------:R-:W-:Y:S01]  /*1010*/  IMAD.IADD R5, R19.reuse, 0x1, R0 ;  /* 0x0000000113057824 */ /* 0x040fe200078e0200 */
[----:B------:R-:W-:-:S04]  /*1020*/  ISETP.GE.AND P1, PT, R19, UR6, PT ;  /* 0x0000000613007c0c */ /* 0x000fc8000bf26270 */
[----:B------:R-:W-:-:S09]  /*1030*/  ISETP.GE.AND P0, PT, R5, UR6, PT ;  /* 0x0000000605007c0c */ /* 0x000fd2000bf06270 */
[----:B------:R-:W0:Y:S01]  /*1040*/  @!P1 LDC.64 R10, c[0x0][0x380] ;  /* 0x0000e000ff0a9b82 */ /* 0x000e220000000a00 */
[----:B------:R-:W-:Y:S02]  /*1050*/  @!P1 SHF.R.S32.HI R6, RZ, 0x1f, R19 ;  /* 0x0000001fff069819 */ /* 0x000fe40000011413 */
[C---:B------:R-:W-:Y:S02]  /*1060*/  @!P1 IADD3 R15, P2, PT, R19.reuse, UR4, RZ ;  /* 0x00000004130f9c10 */ /* 0x040fe4000ff5e0ff */
[----:B------:R-:W-:Y:S02]  /*1070*/  @!P1 IADD3 R19, P3, PT, R19, UR5, RZ ;  /* 0x0000000513139c10 */ /* 0x000fe4000ff7e0ff */
[----:B------:R-:W-:Y:S01]  /*1080*/  @!P1 IADD3.X R20, PT, PT, R6, UR13, RZ, P2, !PT ;  /* 0x0000000d06149c10 */ /* 0x000fe200097fe4ff */
[----:B------:R-:W1:Y:S01]  /*1090*/  @!P0 LDC.64 R2, c[0x0][0x380] ;  /* 0x0000e000ff028b82 */ /* 0x000e620000000a00 */
[----:B------:R-:W-:Y:S02]  /*10a0*/  @!P0 SHF.R.S32.HI R17, RZ, 0x1f, R5 ;  /* 0x0000001fff118819 */ /* 0x000fe40000011405 */
[----:B------:R-:W-:-:S02]  /*10b0*/  @!P0 IADD3 R7, P2, PT, R5, UR4, RZ ;  /* 0x0000000405078c10 */ /* 0x000fc4000ff5e0ff */
[----:B------:R-:W-:Y:S02]  /*10c0*/  @!P1 IADD3.X R22, PT, PT, R6, UR12, RZ, P3, !PT ;  /* 0x0000000c06169c10 */ /* 0x000fe40009ffe4ff */
[----:B------:R-:W-:Y:S02]  /*10d0*/  @!P0 IADD3.X R18, PT, PT, R17, UR13, RZ, P2, !PT ;  /* 0x0000000d11128c10 */ /* 0x000fe400097fe4ff */
[----:B------:R-:W-:-:S04]  /*10e0*/  @!P0 IADD3 R16, P3, PT, R5, UR5, RZ ;  /* 0x0000000505108c10 */ /* 0x000fc8000ff7e0ff */
[----:B------:R-:W-:Y:S02]  /*10f0*/  @!P0 IADD3.X R17, PT, PT, R17, UR12, RZ, P3, !PT ;  /* 0x0000000c11118c10 */ /* 0x000fe40009ffe4ff */
[-C--:B0-----:R-:W-:Y:S02]  /*1100*/  @!P1 LEA R14, P4, R15, R10.reuse, 0x3 ;  /* 0x0000000a0f0e9211 */ /* 0x081fe400078818ff */
[----:B------:R-:W-:Y:S02]  /*1110*/  @!P1 LEA R10, P5, R19, R10, 0x3 ;  /* 0x0000000a130a9211 */ /* 0x000fe400078a18ff */
[-C--:B------:R-:W-:Y:S02]  /*1120*/  @!P1 LEA.HI.X R15, R15, R11.reuse, R20, 0x3, P4 ;  /* 0x0000000b0f0f9211 */ /* 0x080fe400020f1c14 */
[----:B------:R-:W-:Y:S02]  /*1130*/  @!P1 LEA.HI.X R11, R19, R11, R22, 0x3, P5 ;  /* 0x0000000b130b9211 */ /* 0x000fe400028f1c16 */
[----:B-1----:R-:W-:-:S02]  /*1140*/  @!P0 LEA R6, P2, R7, R2, 0x3 ;  /* 0x0000000207068211 */ /* 0x002fc400078418ff */
[----:B------:R-:W2:Y:S02]  /*1150*/  @!P1 LDG.E.64 R14, desc[UR8][R14.64] ;  /* 0x000000080e0e9981 */ /* 0x000ea4000c1e1b00 */
[-C--:B------:R-:W-:Y:S02]  /*1160*/  @!P0 LEA.HI.X R7, R7, R3.reuse, R18, 0x3, P2 ;  /* 0x0000000307078211 */ /* 0x080fe400010f1c12 */
[C---:B------:R-:W-:Y:S01]  /*1170*/  @!P0 LEA R2, P2, R16.reuse, R2, 0x3 ;  /* 0x0000000210028211 */ /* 0x040fe200078418ff */
[----:B------:R-:W3:Y:S03]  /*1180*/  @!P1 LDG.E.64 R10, desc[UR8][R10.64] ;  /* 0x000000080a0a9981 */ /* 0x000ee6000c1e1b00 */
[----:B------:R-:W-:Y:S01]  /*1190*/  @!P0 LEA.HI.X R3, R16, R3, R17, 0x3, P2 ;  /* 0x0000000310038211 */ /* 0x000fe200010f1c11 */
[----:B------:R-:W4:Y:S05]  /*11a0*/  @!P0 LDG.E.64 R6, desc[UR8][R6.64] ;  /* 0x0000000806068981 */ /* 0x000f2a000c1e1b00 */
[----:B------:R-:W5:Y:S01]  /*11b0*/  @!P0 LDG.E.64 R2, desc[UR8][R2.64] ;  /* 0x0000000802028981 */ /* 0x000f62000c1e1b00 */
[----:B------:R-:W-:Y:S01]  /*11c0*/  IMAD.IADD R19, R5, 0x1, R0 ;  /* 0x0000000105137824 */ /* 0x000fe200078e0200 */
[----:B--2---:R-:W-:-:S02]  /*11d0*/  @!P1 DFMA R12, R14, R14, R12 ;  /* 0x0000000e0e0c922b */ /* 0x004fc4000000000c */
[----:B---3--:R-:W-:-:S06]  /*11e0*/  @!P1 DFMA R8, R14, R10, R8 ;  /* 0x0000000a0e08922b */ /* 0x008fcc0000000008 */
[C---:B----4-:R-:W-:Y:S02]  /*11f0*/  @!P0 DFMA R12, R6.reuse, R6, R12 ;  /* 0x00000006060c822b */ /* 0x050fe4000000000c */
[----:B-----5:R-:W-:-:S11]  /*1200*/  @!P0 DFMA R8, R6, R2, R8 ;  /* 0x000000020608822b */ /* 0x020fd60000000008 */
.L_x_25:
[----:B------:R-:W-:Y:S01]  /*1210*/  ISETP.GE.AND P0, PT, R19, UR6, PT ;  /* 0x0000000613007c0c */ /* 0x000fe2000bf06270 */
[----:B------:R-:W-:Y:S03]  /*1220*/  BSSY.RECONVERGENT B0, `(.L_x_21) ;  /* 0x0000011000007945 */ /* 0x000fe60003800200 */
[----:B------:R-:W-:-:S13]  /*1230*/  ISETP.NE.U32.OR P0, PT, R4, 0x1, P0 ;  /* 0x000000010400780c */ /* 0x000fda0000705470 */
[----:B------:R-:W-:Y:S05]  /*1240*/  @P0 BRA `(.L_x_26) ;  /* 0x0000000000380947 */ /* 0x000fea0003800000 */
[----:B------:R-:W0:Y:S01]  /*1250*/  LDCU.64 UR10, c[0x0][0x380] ;  /* 0x00007000ff0a77ac */ /* 0x000e220008000a00 */
[----:B------:R-:W-:Y:S02]  /*1260*/  SHF.R.S32.HI R0, RZ, 0x1f, R19 ;  /* 0x0000001fff007819 */ /* 0x000fe40000011413 */
[C---:B------:R-:W-:Y:S02]  /*1270*/  IADD3 R3, P0, PT, R19.reuse, UR4, RZ ;  /* 0x0000000413037c10 */ /* 0x040fe4000ff1e0ff */
[----:B------:R-:W-:Y:S02]  /*1280*/  IADD3 R19, P1, PT, R19, UR5, RZ ;  /* 0x0000000513137c10 */ /* 0x000fe4000ff3e0ff */
[C---:B------:R-:W-:Y:S02]  /*1290*/  IADD3.X R6, PT, PT, R0.reuse, UR13, RZ, P0, !PT ;  /* 0x0000000d00067c10 */ /* 0x040fe400087fe4ff */
[----:B------:R-:W-:Y:S02]  /*12a0*/  IADD3.X R0, PT, PT, R0, UR12, RZ, P1, !PT ;  /* 0x0000000c00007c10 */ /* 0x000fe40008ffe4ff */
[----:B0-----:R-:W-:-:S02]  /*12b0*/  LEA R2, P0, R3, UR10, 0x3 ;  /* 0x0000000a03027c11 */ /* 0x001fc4000f8018ff */
[----:B------:R-:W-:Y:S02]  /*12c0*/  LEA R4, P1, R19, UR10, 0x3 ;  /* 0x0000000a13047c11 */ /* 0x000fe4000f8218ff */
[----:B------:R-:W-:Y:S02]  /*12d0*/  LEA.HI.X R3, R3, UR11, R6, 0x3, P0 ;  /* 0x0000000b03037c11 */ /* 0x000fe400080f1c06 */
[----:B------:R-:W-:-:S04]  /*12e0*/  LEA.HI.X R5, R19, UR11, R0, 0x3, P1 ;  /* 0x0000000b13057c11 */ /* 0x000fc800088f1c00 */
[----:B------:R-:W2:Y:S04]  /*12f0*/  LDG.E.64 R2, desc[UR8][R2.64] ;  /* 0x0000000802027981 */ /* 0x000ea8000c1e1b00 */
[----:B------:R-:W3:Y:S01]  /*1300*/  LDG.E.64 R4, desc[UR8][R4.64] ;  /* 0x0000000804047981 */ /* 0x000ee2000c1e1b00 */
[C---:B--2---:R-:W-:Y:S02]  /*1310*/  DFMA R12, R2.reuse, R2, R12 ;  /* 0x00000002020c722b */ /* 0x044fe4000000000c */
[----:B---3--:R-:W-:-:S11]  /*1320*/  DFMA R8, R2, R4, R8 ;  /* 0x000000040208722b */ /* 0x008fd60000000008 */
.L_x_26:
[----:B------:R-:W-:Y:S05]  /*1330*/  BSYNC.RECONVERGENT B0 ;  /* 0x0000000000007941 */ /* 0x000fea0003800200 */
.L_x_21:
[----:B------:R-:W-:Y:S01]  /*1340*/  SHFL.DOWN PT, R3, R13, 0x10, 0x1f ;  /* 0x0a001f000d037f89 */ /* 0x000fe200000e0000 */
[----:B------:R-:W-:Y:S02]  /*1350*/  IMAD.MOV.U32 R15, RZ, RZ, -0x10000 ;  /* 0xffff0000ff0f7424 */ /* 0x000fe400078e00ff */
[----:B------:R-:W-:Y:S01]  /*1360*/  IMAD.MOV.U32 R17, RZ, RZ, -0x1000000 ;  /* 0xff000000ff117424 */ /* 0x000fe200078e00ff */
[----:B------:R-:W0:Y:S01]  /*1370*/  SHFL.DOWN PT, R2, R12, 0x10, 0x1f ;  /* 0x0a001f000c027f89 */ /* 0x000e2200000e0000 */
[----:B------:R-:W-:-:S03]  /*1380*/  IMAD.MOV.U32 R19, RZ, RZ, -0x10000000 ;  /* 0xf0000000ff137424 */ /* 0x000fc600078e00ff */
[----:B------:R-:W-:Y:S04]  /*1390*/  SHFL.DOWN PT, R5, R9, 0x10, 0x1f ;  /* 0x0a001f0009057f89 */ /* 0x000fe800000e0000 */
[----:B------:R-:W1:Y:S01]  /*13a0*/  SHFL.DOWN PT, R4, R8, 0x10, 0x1f ;  /* 0x0a001f0008047f89 */ /* 0x000e6200000e0000 */
[----:B------:R-:W2:Y:S01]  /*13b0*/  S2R R0, SR_TID.X ;  /* 0x0000000000007919 */ /* 0x000ea20000002100 */
[----:B0-----:R-:W-:Y:S02]  /*13c0*/  DADD R2, R2, R12 ;  /* 0x0000000002027229 */ /* 0x001fe4000000000c */
[----:B-1----:R-:W-:-:S05]  /*13d0*/  DADD R10, R4, R8 ;  /* 0x00000000040a7229 */ /* 0x002fca0000000008 */
[----:B------:R-:W-:Y:S04]  /*13e0*/  SHFL.DOWN PT, R5, R3, 0x8, 0x1f ;  /* 0x09001f0003057f89 */ /* 0x000fe800000e0000 */
[----:B------:R-:W0:Y:S04]  /*13f0*/  SHFL.DOWN PT, R4, R2, 0x8, 0x1f ;  /* 0x09001f0002047f89 */ /* 0x000e2800000e0000 */
[----:B------:R-:W-:Y:S01]  /*1400*/  SHFL.DOWN PT, R7, R11, 0x8, 0x1f ;  /* 0x09001f000b077f89 */ /* 0x000fe200000e0000 */
[----:B--2---:R-:W-:-:S03]  /*1410*/  ISETP.NE.AND P0, PT, R0, RZ, PT ;  /* 0x000000ff0000720c */ /* 0x004fc60003f05270 */
[----:B------:R-:W1:Y:S01]  /*1420*/  SHFL.DOWN PT, R6, R10, 0x8, 0x1f ;  /* 0x09001f000a067f89 */ /* 0x000e6200000e0000 */
[----:B------:R-:W-:Y:S01]  /*1430*/  IMAD.MOV.U32 R15, RZ, RZ, -0x40000000 ;  /* 0xc0000000ff0f7424 */ /* 0x000fe200078e00ff */
[----:B0-----:R-:W-:Y:S02]  /*1440*/  DADD R4, R2, R4 ;  /* 0x0000000002047229 */ /* 0x001fe40000000004 */
[----:B-1----:R-:W-:-:S05]  /*1450*/  DADD R12, R10, R6 ;  /* 0x000000000a0c7229 */ /* 0x002fca0000000006 */
[----:B------:R-:W-:Y:S04]  /*1460*/  SHFL.DOWN PT, R7, R5, 0x4, 0x1f ;  /* 0x08801f0005077f89 */ /* 0x000fe800000e0000 */
        /* <DEDUP_REMOVED lines=10> */
[----:B------:R0:W2:Y:S01]  /*1510*/  SHFL.DOWN PT, R5, R3, 0x1, 0x1f ;  /* 0x08201f0003057f89 */ /* 0x0000a200000e0000 */
[----:B-1----:R-:W-:-:S03]  /*1520*/  DADD R10, R8, R10 ;  /* 0x00000000080a7229 */ /* 0x002fc6000000000a */
[----:B------:R0:W1:Y:S04]  /*1530*/  SHFL.DOWN PT, R4, R2, 0x1, 0x1f ;  /* 0x08201f0002047f89 */ /* 0x00006800000e0000 */
[----:B------:R0:W3:Y:S04]  /*1540*/  SHFL.DOWN PT, R13, R11, 0x1, 0x1f ;  /* 0x08201f000b0d7f89 */ /* 0x0000e800000e0000 */
[----:B------:R0:W4:Y:S01]  /*1550*/  SHFL.DOWN PT, R12, R10, 0x1, 0x1f ;  /* 0x08201f000a0c7f89 */ /* 0x00012200000e0000 */
[----:B------:R-:W-:Y:S05]  /*1560*/  @P0 EXIT ;  /* 0x000000000000094d */ /* 0x000fea0003800000 */
[----:B------:R-:W5:Y:S01]  /*1570*/  S2R R0, SR_CTAID.Y ;  /* 0x0000000000007919 */ /* 0x000f620000002600 */
[----:B------:R-:W5:Y:S01]  /*1580*/  LDC R17, c[0x0][0x394] ;  /* 0x0000e500ff117b82 */ /* 0x000f620000000800 */
[----:B-12---:R-:W-:Y:S02]  /*1590*/  DADD R14, R2, R4 ;  /* 0x00000000020e7229 */ /* 0x006fe40000000004 */
[----:B---34-:R-:W-:-:S05]  /*15a0*/  DADD R12, R10, R12 ;  /* 0x000000000a0c7229 */ /* 0x018fca000000000c */
[----:B------:R-:W0:Y:S08]  /*15b0*/  LDC.64 R6, c[0x0][0x398] ;  /* 0x0000e600ff067b82 */ /* 0x000e300000000a00 */
[----:B------:R-:W1:Y:S01]  /*15c0*/  LDC.64 R8, c[0x0][0x3a0] ;  /* 0x0000e800ff087b82 */ /* 0x000e620000000a00 */
[----:B-----5:R-:W-:-:S04]  /*15d0*/  IMAD R17, R0, R17, UR7 ;  /* 0x0000000700117e24 */ /* 0x020fc8000f8e0211 */
[----:B0-----:R-:W-:-:S04]  /*15e0*/  IMAD.WIDE R2, R17, 0x8, R6 ;  /* 0x0000000811027825 */ /* 0x001fc800078e0206 */
[----:B-1----:R-:W-:Y:S01]  /*15f0*/  IMAD.WIDE R4, R17, 0x8, R8 ;  /* 0x0000000811047825 */ /* 0x002fe200078e0208 */
[----:B------:R-:W-:Y:S04]  /*1600*/  STG.E.64 desc[UR8][R2.64], R14 ;  /* 0x0000000e02007986 */ /* 0x000fe8000c101b08 */
[----:B------:R-:W-:Y:S01]  /*1610*/  STG.E.64 desc[UR8][R4.64], R12 ;  /* 0x0000000c04007986 */ /* 0x000fe2000c101b08 */
[----:B------:R-:W-:Y:S05]  /*1620*/  EXIT ;  /* 0x000000000000794d */ /* 0x000fea0003800000 */
.L_x_27:
        /* <DEDUP_REMOVED lines=13> */
.L_x_31:


//--------------------- .nv.shared.reserved.0     --------------------------
	.section	.nv.shared.reserved.0,"aw",@nobits
	.weak		__nv_reservedSMEM_offset_0_alias
	.size		__nv_reservedSMEM_offset_0_alias, 0, 64
	.other		__nv_reservedSMEM_offset_0_alias,@"STO_CUDA_RESERVED_SHARED STV_DEFAULT"
__nv_reservedSMEM_offset_0_alias:
	.zero		0
	.zero		64


//--------------------- .nv.constant0._Z23gs_subtract_projectionsPdiiPKd --------------------------
	.section	.nv.constant0._Z23gs_subtract_projectionsPdiiPKd,"a",@progbits
	.sectionflags	@""
	.align	4
.nv.constant0._Z23gs_subtract_projectionsPdiiPKd:
	.zero		920


//--------------------- .nv.constant0._Z20gs_dot_reduce_kerneliPdS_S_ --------------------------
	.section	.nv.constant0._Z20gs_dot_reduce_kerneliPdS_S_,"a",@progbits
	.sectionflags	@""
	.align	4
.nv.constant0._Z20gs_dot_reduce_kerneliPdS_S_:
	.zero		928


//--------------------- .nv.constant0._Z13gs_dot_kernelPdiiiiS_S_ --------------------------
	.section	.nv.constant0._Z13gs_dot_kernelPdiiiiS_S_,"a",@progbits
	.sectionflags	@""
	.align	4
.nv.constant0._Z13gs_dot_kernelPdiiiiS_S_:
	.zero		936


//--------------------- SYMBOLS --------------------------

	.type		.nv.reservedSmem.offset0,@object
	.size		.nv.reservedSmem.offset0,0x4
